def matmul_kernel(
    a_ptr,
    b_ptr,
    c_ptr,
    M,
    N,
    K,
    stride_am,
    stride_ak,
    stride_bk,
    stride_bn,
    stride_cm,
    stride_cn,
    BLOCK_M: tl.constexpr,
    BLOCK_N: tl.constexpr,
    BLOCK_K: tl.constexpr,
    GROUP_M: tl.constexpr,
):
    pid = tl.program_id(axis=0)
    num_pid_m = tl.cdiv(M, BLOCK_M)
    num_pid_n = tl.cdiv(N, BLOCK_N)
    num_pid_in_group = GROUP_M * num_pid_n
    group_id = pid // num_pid_in_group
    first_pid_m = group_id * GROUP_M
    group_size_m = min(num_pid_m - first_pid_m, GROUP_M)
    pid_m = first_pid_m + ((pid % num_pid_in_group) % group_size_m)
    pid_n = (pid % num_pid_in_group) // group_size_m

    offs_am = (pid_m * BLOCK_M + tl.arange(0, BLOCK_M)) % M
    offs_bn = (pid_n * BLOCK_N + tl.arange(0, BLOCK_N)) % N
    offs_k = tl.arange(0, BLOCK_K)
    a_ptrs = a_ptr + offs_am[:, None] * stride_am + offs_k[None, :] * stride_ak
    b_ptrs = b_ptr + offs_k[:, None] * stride_bk + offs_bn[None, :] * stride_bn

    acc = tl.zeros((BLOCK_M, BLOCK_N), dtype=tl.float32)
    for kk in range(0, tl.cdiv(K, BLOCK_K)):
        a = tl.load(a_ptrs, mask=offs_k[None, :] < K - kk * BLOCK_K, other=0.0)
        b = tl.load(b_ptrs, mask=offs_k[:, None] < K - kk * BLOCK_K, other=0.0)
        acc = tl.dot(a, b, acc)
        a_ptrs += BLOCK_K * stride_ak
        b_ptrs += BLOCK_K * stride_bk

    c = acc.to(c_ptr.dtype.element_ty)
    offs_cm = pid_m * BLOCK_M + tl.arange(0, BLOCK_M)
    offs_cn = pid_n * BLOCK_N + tl.arange(0, BLOCK_N)
    c_ptrs = c_ptr + offs_cm[:, None] * stride_cm + offs_cn[None, :] * stride_cn
    mask = (offs_cm[:, None] < M) & (offs_cn[None, :] < N)
    tl.store(c_ptrs, c, mask=mask)

# config = {"BLOCK_K": 32, "BLOCK_M": 128, "BLOCK_N": 512, "GROUP_M": 8, "arch": "sm_100", "dtype": "fp16", "num_ctas": 1, "num_stages": 2, "num_warps": 8}
# arch = sm_100


// ===== COMPILED SASS (sm_100a) =====

	.target	sm_100a

	.elftype	@"ET_EXEC"


//--------------------- .note.nv.tkinfo           --------------------------
	.section	.note.nv.tkinfo,"",@"SHT_NOTE"
	.sectionflags	@"SHF_NOTE_NV_TKINFO"
	.tkinfo
        /*0018*/ 	.word	0x00000081
        /*0030*/ 	.string	""
        /*0030*/ 	.string	"ptxas-blackwell"
        /*0030*/ 	.string	"Cuda compilation tools, release 12.9, V12.9.86"
        /*0030*/ 	.string	"Build cuda_12.9.r12.9/compiler.36037853_0"
        /*0030*/ 	.string	"-v  -suppress-debug-info  -lineinfo  -arch sm_100a "



//--------------------- .note.nv.cuver            --------------------------
	.section	.note.nv.cuver,"",@"SHT_NOTE"
	.sectionflags	@"SHF_NOTE_NV_CUVER"
        /*0018*/ 	.short	0x0001
        /*001a*/ 	.short	0x0064
        /*001c*/ 	.short	0x0001
        /*001e*/ 	.short	0x0000
        /*0020*/ 	.short	0x0001
        /*0022*/ 	.short	0x0000


//--------------------- .nv.info                  --------------------------
	.section	.nv.info,"",@"SHT_CUDA_INFO"
	.align	4


	//----- nvinfo : EIATTR_REGCOUNT
	.align		4
        /*0000*/ 	.byte	0x04, 0x2f
        /*0002*/ 	.short	(.L_4 - .L_3)
	.align		4
.L_3:
        /*0004*/ 	.word	index@(matmul_kernel)
        /*0008*/ 	.word	0x000000ff


	//----- nvinfo : EIATTR_FRAME_SIZE
	.align		4
.L_4:
        /*000c*/ 	.byte	0x04, 0x11
        /*000e*/ 	.short	(.L_6 - .L_5)
	.align		4
.L_5:
        /*0010*/ 	.word	index@($__internal_2_$__cuda_sm10x_tcgen05_guardrail_trap_unallocated_columns_being_dealloced)
        /*0014*/ 	.word	0x00000000


	//----- nvinfo : EIATTR_FRAME_SIZE
	.align		4
.L_6:
        /*0018*/ 	.byte	0x04, 0x11
        /*001a*/ 	.short	(.L_8 - .L_7)
	.align		4
.L_7:
        /*001c*/ 	.word	index@($__internal_1_$__cuda_sm10x_tcgen05_guardrail_trap_phase_invalid_during_alloc)
        /*0020*/ 	.word	0x00000000


	//----- nvinfo : EIATTR_FRAME_SIZE
	.align		4
.L_8:
        /*0024*/ 	.byte	0x04, 0x11
        /*0026*/ 	.short	(.L_10 - .L_9)
	.align		4
.L_9:
        /*0028*/ 	.word	index@($__internal_0_$__cuda_sm10x_tcgen05_guardrail_trap_col_being_dealloced_not_returned_by_alloc)
        /*002c*/ 	.word	0x00000000


	//----- nvinfo : EIATTR_FRAME_SIZE
	.align		4
.L_10:
        /*0030*/ 	.byte	0x04, 0x11
        /*0032*/ 	.short	(.L_12 - .L_11)
	.align		4
.L_11:
        /*0034*/ 	.word	index@(matmul_kernel)
        /*0038*/ 	.word	0x00000000


	//----- nvinfo : EIATTR_MIN_STACK_SIZE
	.align		4
.L_12:
        /*003c*/ 	.byte	0x04, 0x12
        /*003e*/ 	.short	(.L_14 - .L_13)
	.align		4
.L_13:
        /*0040*/ 	.word	index@(matmul_kernel)
        /*0044*/ 	.word	0x00000000
.L_14:


//--------------------- .nv.info.matmul_kernel    --------------------------
	.section	.nv.info.matmul_kernel,"",@"SHT_CUDA_INFO"
	.sectionflags	@""
	.align	4


	//----- nvinfo : EIATTR_CUDA_API_VERSION
	.align		4
        /*0000*/ 	.byte	0x04, 0x37
        /*0002*/ 	.short	(.L_16 - .L_15)
.L_15:
        /*0004*/ 	.word	0x00000081


	//----- nvinfo : EIATTR_KPARAM_INFO
	.align		4
.L_16:
        /*0008*/ 	.byte	0x04, 0x17
        /*000a*/ 	.short	(.L_18 - .L_17)
.L_17:
        /*000c*/ 	.word	0x00000000
        /*0010*/ 	.short	0x000d
        /*0012*/ 	.short	0x0048
        /*0014*/ 	.byte	0x00, 0xf4, 0x21, 0x00


	//----- nvinfo : EIATTR_KPARAM_INFO
	.align		4
.L_18:
        /*0018*/ 	.byte	0x04, 0x17
        /*001a*/ 	.short	(.L_20 - .L_19)
.L_19:
        /*001c*/ 	.word	0x00000000
        /*0020*/ 	.short	0x000c
        /*0022*/ 	.short	0x0040
        /*0024*/ 	.byte	0x00, 0xf4, 0x21, 0x00


	//----- nvinfo : EIATTR_KPARAM_INFO
	.align		4
.L_20:
        /*0028*/ 	.byte	0x04, 0x17
        /*002a*/ 	.short	(.L_22 - .L_21)
.L_21:
        /*002c*/ 	.word	0x00000000
        /*0030*/ 	.short	0x000b
        /*0032*/ 	.short	0x0038
        /*0034*/ 	.byte	0x00, 0xf0, 0x11, 0x00


	//----- nvinfo : EIATTR_KPARAM_INFO
	.align		4
.L_22:
        /*0038*/ 	.byte	0x04, 0x17
        /*003a*/ 	.short	(.L_24 - .L_23)
.L_23:
        /*003c*/ 	.word	0x00000000
        /*0040*/ 	.short	0x000a
        /*0042*/ 	.short	0x0034
        /*0044*/ 	.byte	0x00, 0xf0, 0x11, 0x00


	//----- nvinfo : EIATTR_KPARAM_INFO
	.align		4
.L_24:
        /*0048*/ 	.byte	0x04, 0x17
        /*004a*/ 	.short	(.L_26 - .L_25)
.L_25:
        /*004c*/ 	.word	0x00000000
        /*0050*/ 	.short	0x0009
        /*0052*/ 	.short	0x0030
        /*0054*/ 	.byte	0x00, 0xf0, 0x11, 0x00


	//----- nvinfo : EIATTR_KPARAM_INFO
	.align		4
.L_26:
        /*0058*/ 	.byte	0x04, 0x17
        /*005a*/ 	.short	(.L_28 - .L_27)
.L_27:
        /*005c*/ 	.word	0x00000000
        /*0060*/ 	.short	0x0008
        /*0062*/ 	.short	0x002c
        /*0064*/ 	.byte	0x00, 0xf0, 0x11, 0x00


	//----- nvinfo : EIATTR_KPARAM_INFO
	.align		4
.L_28:
        /*0068*/ 	.byte	0x04, 0x17
        /*006a*/ 	.short	(.L_30 - .L_29)
.L_29:
        /*006c*/ 	.word	0x00000000
        /*0070*/ 	.short	0x0007
        /*0072*/ 	.short	0x0028
        /*0074*/ 	.byte	0x00, 0xf0, 0x11, 0x00


	//----- nvinfo : EIATTR_KPARAM_INFO
	.align		4
.L_30:
        /*0078*/ 	.byte	0x04, 0x17
        /*007a*/ 	.short	(.L_32 - .L_31)
.L_31:
        /*007c*/ 	.word	0x00000000
        /*0080*/ 	.short	0x0006
        /*0082*/ 	.short	0x0024
        /*0084*/ 	.byte	0x00, 0xf0, 0x11, 0x00


	//----- nvinfo : EIATTR_KPARAM_INFO
	.align		4
.L_32:
        /*0088*/ 	.byte	0x04, 0x17
        /*008a*/ 	.short	(.L_34 - .L_33)
.L_33:
        /*008c*/ 	.word	0x00000000
        /*0090*/ 	.short	0x0005
        /*0092*/ 	.short	0x0020
        /*0094*/ 	.byte	0x00, 0xf0, 0x11, 0x00


	//----- nvinfo : EIATTR_KPARAM_INFO
	.align		4
.L_34:
        /*0098*/ 	.byte	0x04, 0x17
        /*009a*/ 	.short	(.L_36 - .L_35)
.L_35:
        /*009c*/ 	.word	0x00000000
        /*00a0*/ 	.short	0x0004
        /*00a2*/ 	.short	0x001c
        /*00a4*/ 	.byte	0x00, 0xf0, 0x11, 0x00


	//----- nvinfo : EIATTR_KPARAM_INFO
	.align		4
.L_36:
        /*00a8*/ 	.byte	0x04, 0x17
        /*00aa*/ 	.short	(.L_38 - .L_37)
.L_37:
        /*00ac*/ 	.word	0x00000000
        /*00b0*/ 	.short	0x0003
        /*00b2*/ 	.short	0x0018
        /*00b4*/ 	.byte	0x00, 0xf0, 0x11, 0x00


	//----- nvinfo : EIATTR_KPARAM_INFO
	.align		4
.L_38:
        /*00b8*/ 	.byte	0x04, 0x17
        /*00ba*/ 	.short	(.L_40 - .L_39)
.L_39:
        /*00bc*/ 	.word	0x00000000
        /*00c0*/ 	.short	0x0002
        /*00c2*/ 	.short	0x0010
        /*00c4*/ 	.byte	0x00, 0xf4, 0x21, 0x00


	//----- nvinfo : EIATTR_KPARAM_INFO
	.align		4
.L_40:
        /*00c8*/ 	.byte	0x04, 0x17
        /*00ca*/ 	.short	(.L_42 - .L_41)
.L_41:
        /*00cc*/ 	.word	0x00000000
        /*00d0*/ 	.short	0x0001
        /*00d2*/ 	.short	0x0008
        /*00d4*/ 	.byte	0x00, 0xf4, 0x21, 0x00


	//----- nvinfo : EIATTR_KPARAM_INFO
	.align		4
.L_42:
        /*00d8*/ 	.byte	0x04, 0x17
        /*00da*/ 	.short	(.L_44 - .L_43)
.L_43:
        /*00dc*/ 	.word	0x00000000
        /*00e0*/ 	.short	0x0000
        /*00e2*/ 	.short	0x0000
        /*00e4*/ 	.byte	0x00, 0xf4, 0x21, 0x00


	//----- nvinfo : EIATTR_AT_ENTRY_FRAGMENTS
	.align		4
.L_44:
        /*00e8*/ 	.byte	0x04, 0x4f
        /*00ea*/ 	.short	(.L_46 - .L_45)


	//   ....[0]....
.L_45:
        /*00ec*/ 	.word	0x00000004


	//----- nvinfo : EIATTR_RESERVED_SMEM_USED
	.align		4
.L_46:
        /*00f0*/ 	.byte	0x01, 0x41
	.zero		2


	//----- nvinfo : EIATTR_SPARSE_MMA_MASK
	.align		4
        /*00f4*/ 	.byte	0x03, 0x50
        /*00f6*/ 	.short	0x0000


	//----- nvinfo : EIATTR_TCGEN05_1CTA_USED
	.align		4
        /*00f8*/ 	.byte	0x01, 0x51
	.zero		2


	//----- nvinfo : EIATTR_MAXREG_COUNT
	.align		4
        /*00fc*/ 	.byte	0x03, 0x1b
        /*00fe*/ 	.short	0x00ff


	//----- nvinfo : EIATTR_NUM_BARRIERS
	.align		4
        /*0100*/ 	.byte	0x02, 0x4c
        /*0102*/ 	.byte	0x01
	.zero		1


	//----- nvinfo : EIATTR_INT_WARP_WIDE_INSTR_OFFSETS
	.align		4
        /*0104*/ 	.byte	0x04, 0x31
        /*0106*/ 	.short	(.L_48 - .L_47)


	//   ....[0]....
.L_47:
        /*0108*/ 	.word	0x00003990


	//   ....[1]....
        /*010c*/ 	.word	0x000039a0


	//   ....[2]....
        /*0110*/ 	.word	0x00005200


	//   ....[3]....
        /*0114*/ 	.word	0x000108a0


	//   ....[4]....
        /*0118*/ 	.word	0x000108f0


	//----- nvinfo : EIATTR_COOP_GROUP_MASK_REGIDS
	.align		4
.L_48:
        /*011c*/ 	.byte	0x04, 0x29
        /*011e*/ 	.short	(.L_50 - .L_49)


	//   ....[0]....
.L_49:
        /*0120*/ 	.word	0xffffffff


	//   ....[1]....
        /*0124*/ 	.word	0xffffffff


	//   ....[2]....
        /*0128*/ 	.word	0xffffffff


	//   ....[3]....
        /*012c*/ 	.word	0xffffffff


	//----- nvinfo : EIATTR_COOP_GROUP_INSTR_OFFSETS
	.align		4
.L_50:
        /*0130*/ 	.byte	0x04, 0x28
        /*0132*/ 	.short	(.L_52 - .L_51)


	//   ....[0]....
.L_51:
        /*0134*/ 	.word	0x00000070


	//   ....[1]....
        /*0138*/ 	.word	0x00000330


	//   ....[2]....
        /*013c*/ 	.word	0x00010730


	//   ....[3]....
        /*0140*/ 	.word	0x000109a0


	//----- nvinfo : EIATTR_VRC_CTA_INIT_COUNT
	.align		4
.L_52:
        /*0144*/ 	.byte	0x02, 0x4a
        /*0146*/ 	.byte	0x80
	.zero		1


	//----- nvinfo : EIATTR_MBARRIER_INSTR_OFFSETS
	.align		4
        /*0148*/ 	.byte	0x04, 0x39
        /*014a*/ 	.short	(.L_54 - .L_53)


	//   ....[0]....
.L_53:
        /*014c*/ 	.word	0x00003aa0
        /*0150*/ 	.word	0x000000ff
        /*0154*/ 	.word	0x00000000
        /*0158*/ 	.short	0x0100
        /*015a*/ 	.byte	0x0b
	.zero		1


	//   ....[1]....
        /*015c*/ 	.word	0x00005230
        /*0160*/ 	.word	0x000000ff
        /*0164*/ 	.word	0x00014008
        /*0168*/ 	.short	0x0100
        /*016a*/ 	.byte	0x09
	.zero		1


	//   ....[2]....
        /*016c*/ 	.word	0x00006800
        /*0170*/ 	.word	0x000000ff
        /*0174*/ 	.word	0x00000000
        /*0178*/ 	.short	0x010a
        /*017a*/ 	.byte	0x0b
	.zero		1


	//   ....[3]....
        /*017c*/ 	.word	0x00007fb0
        /*0180*/ 	.word	0x000000ff
        /*0184*/ 	.word	0x00000000
        /*0188*/ 	.short	0x010a
        /*018a*/ 	.byte	0x0b
	.zero		1


	//   ....[4]....
        /*018c*/ 	.word	0x000080f0
        /*0190*/ 	.word	0x000000ff
        /*0194*/ 	.word	0x00014000
        /*0198*/ 	.short	0x0108
        /*019a*/ 	.byte	0x09
	.zero		1


	//   ....[5]....
        /*019c*/ 	.word	0x00008200
        /*01a0*/ 	.word	0x000000ff
        /*01a4*/ 	.word	0x00014008
        /*01a8*/ 	.short	0x0108
        /*01aa*/ 	.byte	0x09
	.zero		1


	//   ....[6]....
        /*01ac*/ 	.word	0x000109c0
        /*01b0*/ 	.word	0x000000ff
        /*01b4*/ 	.word	0x00000000
        /*01b8*/ 	.short	0x010a
        /*01ba*/ 	.byte	0x0b
	.zero		1


	//   ....[7]....
        /*01bc*/ 	.word	0x000109f0
        /*01c0*/ 	.word	0x000000ff
        /*01c4*/ 	.word	0x00000000
        /*01c8*/ 	.short	0x010a
        /*01ca*/ 	.byte	0x0b
	.zero		1


	//----- nvinfo : EIATTR_NUM_MBARRIERS
	.align		4
.L_54:
        /*01cc*/ 	.byte	0x03, 0x38
        /*01ce*/ 	.short	0x0002


	//----- nvinfo : EIATTR_EXIT_INSTR_OFFSETS
	.align		4
        /*01d0*/ 	.byte	0x04, 0x1c
        /*01d2*/ 	.short	(.L_56 - .L_55)


	//   ....[0]....
.L_55:
        /*01d4*/ 	.word	0x000109b0


	//----- nvinfo : EIATTR_REQNTID
	.align		4
.L_56:
        /*01d8*/ 	.byte	0x04, 0x10
        /*01da*/ 	.short	(.L_58 - .L_57)
.L_57:
        /*01dc*/ 	.word	0x00000100
        /*01e0*/ 	.word	0x00000001
        /*01e4*/ 	.word	0x00000001


	//----- nvinfo : EIATTR_CRS_STACK_SIZE
	.align		4
.L_58:
        /*01e8*/ 	.byte	0x04, 0x1e
        /*01ea*/ 	.short	(.L_60 - .L_59)
.L_59:
        /*01ec*/ 	.word	0x00000000


	//----- nvinfo : EIATTR_CBANK_PARAM_SIZE
	.align		4
.L_60:
        /*01f0*/ 	.byte	0x03, 0x19
        /*01f2*/ 	.short	0x0050


	//----- nvinfo : EIATTR_PARAM_CBANK
	.align		4
        /*01f4*/ 	.byte	0x04, 0x0a
        /*01f6*/ 	.short	(.L_62 - .L_61)
	.align		4
.L_61:
        /*01f8*/ 	.word	index@(.nv.constant0.matmul_kernel)
        /*01fc*/ 	.short	0x0380
        /*01fe*/ 	.short	0x0050


	//----- nvinfo : EIATTR_SW_WAR
	.align		4
.L_62:
        /*0200*/ 	.byte	0x04, 0x36
        /*0202*/ 	.short	(.L_64 - .L_63)
.L_63:
        /*0204*/ 	.word	0x00000008
.L_64:


//--------------------- .nv.compat                --------------------------
	.section	.nv.compat,"",@"SHT_CUDA_COMPAT_INFO"
	.align	4
        /*0000*/ 	.byte	0x02, 0x02, 0x02, 0x00, 0x02, 0x05, 0x05, 0x00, 0x02, 0x03, 0x00, 0x00, 0x02, 0x06, 0x01, 0x00


//--------------------- .nv.callgraph             --------------------------
	.section	.nv.callgraph,"",@"SHT_CUDA_CALLGRAPH"
	.align	4
	.sectionentsize	8
	.align		4
        /*0000*/ 	.word	0x00000000
	.align		4
        /*0004*/ 	.word	0xffffffff
	.align		4
        /*0008*/ 	.word	0x00000000
	.align		4
        /*000c*/ 	.word	0xfffffffe
	.align		4
        /*0010*/ 	.word	0x00000000
	.align		4
        /*0014*/ 	.word	0xfffffffd
	.align		4
        /*0018*/ 	.word	0x00000000
	.align		4
        /*001c*/ 	.word	0xfffffffc


//--------------------- .text.matmul_kernel       --------------------------
	.section	.text.matmul_kernel,"ax",@progbits
	.align	128
        .global         matmul_kernel
        .type           matmul_kernel,@function
        .size           matmul_kernel,(.L_x_20 - matmul_kernel)
        .other          matmul_kernel,@"STO_CUDA_ENTRY STV_DEFAULT"
matmul_kernel:
.text.matmul_kernel:
[----:B------:R-:W0:Y:S01]  /*0000*/  LDC R1, c[0x0][0x37c] ;  /* 0x0000df00ff017b82 */ /* 0x000e220000000800 */
[----:B------:R-:W1:Y:S01]  /*0010*/  S2R R2, SR_TID.X ;  /* 0x0000000000027919 */ /* 0x000e620000002100 */
[----:B------:R-:W2:Y:S01]  /*0020*/  LDCU.64 UR20, c[0x0][0x358] ;  /* 0x00006b00ff1477ac */ /* 0x000ea20008000a00 */
[----:B-1----:R-:W-:-:S13]  /*0030*/  ISETP.GE.U32.AND P0, PT, R2, 0x20, PT ;  /* 0x000000200200780c */ /* 0x002fda0003f06070 */
[----:B------:R-:W-:Y:S02]  /*0040*/  VOTEU.ANY UP0, P0 ;  /* 0x0000000000ff7886 */ /* 0x000fe40000000100 */
[----:B0-2---:R-:W-:Y:S05]  /*0050*/  BRA.U UP0, `(.L_x_0) ;  /* 0x0000000100b87547 */ /* 0x005fea000b800000 */
[----:B------:R-:W0:Y:S01]  /*0060*/  S2UR UR6, SR_CgaCtaId ;  /* 0x00000000000679c3 */ /* 0x000e220000008800 */
[----:B------:R-:W-:Y:S01]  /*0070*/  NOP ;  /* 0x0000000000007918 */ /* 0x000fe20000000000 */
[----:B------:R-:W-:Y:S02]  /*0080*/  UMOV UR4, 0x40 ;  /* 0x0000004000047882 */ /* 0x000fe40000000000 */
[----:B0-----:R-:W-:-:S09]  /*0090*/  ULEA UR4, UR6, UR4, 0x18 ;  /* 0x0000000406047291 */ /* 0x001fd2000f8ec0ff */
[----:B------:R-:W0:Y:S01]  /*00a0*/  LDS.U8 R0, [UR4] ;  /* 0x00000004ff007984 */ /* 0x000e220008000000 */
[----:B------:R-:W-:Y:S02]  /*00b0*/  UMOV UR4, 0x400 ;  /* 0x0000040000047882 */ /* 0x000fe40000000000 */
[----:B------:R-:W-:Y:S01]  /*00c0*/  ULEA UR4, UR6, UR4, 0x18 ;  /* 0x0000000406047291 */ /* 0x000fe2000f8ec0ff */
[----:B0-----:R-:W-:-:S13]  /*00d0*/  ISETP.NE.AND P0, PT, R0, RZ, PT ;  /* 0x000000ff0000720c */ /* 0x001fda0003f05270 */
[----:B------:R-:W-:Y:S05]  /*00e0*/  @P0 BRA `(.L_x_1) ;  /* 0x00000000007c0947 */ /* 0x000fea0003800000 */
[----:B------:R-:W-:-:S13]  /*00f0*/  ELECT P0, URZ, PT ;  /* 0x0000000000ff782f */ /* 0x000fda0003800000 */
[----:B------:R-:W-:Y:S05]  /*0100*/  @!P0 BRA `(.L_x_2) ;  /* 0x0000000000848947 */ /* 0x000fea0003800000 */
[----:B------:R-:W-:Y:S01]  /*0110*/  UMOV UR5, 0x10 ;  /* 0x0000001000057882 */ /* 0x000fe20000000000 */
[----:B------:R-:W-:Y:S02]  /*0120*/  IMAD.MOV.U32 R5, RZ, RZ, 0x1 ;  /* 0x00000001ff057424 */ /* 0x000fe400078e00ff */
[----:B------:R-:W-:Y:S02]  /*0130*/  IMAD.MOV.U32 R3, RZ, RZ, 0xffff ;  /* 0x0000ffffff037424 */ /* 0x000fe400078e00ff */
[----:B------:R-:W-:Y:S04]  /*0140*/  DEPBAR.LE SB0, 0x36 ;  /* 0x00008d800000791a */ /* 0x000fe80000000000 */
[----:B------:R-:W0:Y:S02]  /*0150*/  UTCATOMSWS.FIND_AND_SET.ALIGN UP1, UR5, UR5 ;  /* 0x00000005000575e3 */ /* 0x000e240008020800 */
[----:B0-----:R-:W-:-:S04]  /*0160*/  PLOP3.LUT P0, PT, PT, PT, UP1, 0x80, 0x8 ;  /* 0x000000000008781c */ /* 0x001fc80003f0f018 */
[----:B------:R-:W-:-:S04]  /*0170*/  SEL R0, RZ, 0xffffffff, !P0 ;  /* 0xffffffffff007807 */ /* 0x000fc80004000000 */
[----:B------:R-:W-:Y:S01]  /*0180*/  ISETP.NE.AND P0, PT, R0, RZ, PT ;  /* 0x000000ff0000720c */ /* 0x000fe20003f05270 */
[----:B------:R-:W-:-:S12]  /*0190*/  IMAD.U32 R0, RZ, RZ, UR5 ;  /* 0x00000005ff007e24 */ /* 0x000fd8000f8e00ff */
[----:B------:R-:W-:Y:S05]  /*01a0*/  @P0 BRA `(.L_x_3) ;  /* 0x0000000000240947 */ /* 0x000fea0003800000 */
.L_x_4:
[----:B------:R-:W-:Y:S05]  /*01b0*/  NANOSLEEP 0x64 ;  /* 0x000000640000795d */ /* 0x000fea0003800000 */
[----:B------:R-:W-:-:S05]  /*01c0*/  UMOV UR5, 0x10 ;  /* 0x0000001000057882 */ /* 0x000fca0000000000 */
[----:B------:R-:W-:Y:S04]  /*01d0*/  DEPBAR.LE SB0, 0x36 ;  /* 0x00008d800000791a */ /* 0x000fe80000000000 */
[----:B------:R-:W0:Y:S02]  /*01e0*/  UTCATOMSWS.FIND_AND_SET.ALIGN UP1, UR5, UR5 ;  /* 0x00000005000575e3 */ /* 0x000e240008020800 */
[----:B0-----:R-:W-:-:S04]  /*01f0*/  PLOP3.LUT P0, PT, PT, PT, UP1, 0x80, 0x8 ;  /* 0x000000000008781c */ /* 0x001fc80003f0f018 */
[----:B------:R-:W-:-:S04]  /*0200*/  SEL R0, RZ, 0xffffffff, !P0 ;  /* 0xffffffffff007807 */ /* 0x000fc80004000000 */
[----:B------:R-:W-:Y:S01]  /*0210*/  ISETP.NE.AND P0, PT, R0, RZ, PT ;  /* 0x000000ff0000720c */ /* 0x000fe20003f05270 */
[----:B------:R-:W-:-:S12]  /*0220*/  IMAD.U32 R0, RZ, RZ, UR5 ;  /* 0x00000005ff007e24 */ /* 0x000fd8000f8e00ff */
[----:B------:R-:W-:Y:S05]  /*0230*/  @!P0 BRA `(.L_x_4) ;  /* 0xfffffffc00dc8947 */ /* 0x000fea000383ffff */
.L_x_3:
[C---:B------:R-:W-:Y:S01]  /*0240*/  VIADD R4, R0.reuse, 0x10 ;  /* 0x0000001000047836 */ /* 0x040fe20000000000 */
[----:B------:R-:W-:Y:S01]  /*0250*/  UMOV UR5, 0x50 ;  /* 0x0000005000057882 */ /* 0x000fe20000000000 */
[----:B------:R-:W-:Y:S01]  /*0260*/  SHF.L.U32 R3, R3, R0, RZ ;  /* 0x0000000003037219 */ /* 0x000fe200000006ff */
[----:B------:R-:W-:Y:S01]  /*0270*/  ULEA UR5, UR6, UR5, 0x18 ;  /* 0x0000000506057291 */ /* 0x000fe2000f8ec0ff */
[----:B------:R-:W-:Y:S01]  /*0280*/  IMAD.SHL.U32 R0, R0, 0x20, RZ ;  /* 0x0000002000007824 */ /* 0x000fe200078e00ff */
[----:B------:R-:W-:-:S04]  /*0290*/  SHF.L.U32 R4, R5, R4, RZ ;  /* 0x0000000405047219 */ /* 0x000fc800000006ff */
[----:B------:R-:W-:-:S05]  /*02a0*/  LOP3.LUT R3, R4, R3, RZ, 0xfc, !PT ;  /* 0x0000000304037212 */ /* 0x000fca00078efcff */
[----:B------:R0:W-:Y:S04]  /*02b0*/  ATOMS.OR RZ, [UR5], R3 ;  /* 0x00000003ffff798c */ /* 0x0001e8000b000005 */
[----:B------:R0:W-:Y:S01]  /*02c0*/  STS [UR4], R0 ;  /* 0x00000000ff007988 */ /* 0x0001e20008000804 */
[----:B------:R-:W-:Y:S05]  /*02d0*/  BRA `(.L_x_2) ;  /* 0x0000000000107947 */ /* 0x000fea0003800000 */
.L_x_1:
[----:B------:R-:W-:Y:S01]  /*02e0*/  IMAD.MOV.U32 R0, RZ, RZ, -0x1 ;  /* 0xffffffffff007424 */ /* 0x000fe200078e00ff */
[----:B------:R-:W-:-:S04]  /*02f0*/  MOV R4, 0x320 ;  /* 0x0000032000047802 */ /* 0x000fc80000000f00 */
[----:B------:R0:W-:Y:S03]  /*0300*/  STS [UR4], R0 ;  /* 0x00000000ff007988 */ /* 0x0001e60008000804 */
[----:B0-----:R-:W-:Y:S05]  /*0310*/  CALL.REL.NOINC `($__internal_1_$__cuda_sm10x_tcgen05_guardrail_trap_phase_invalid_during_alloc) ;  /* 0x0000010400cc7944 */ /* 0x001fea0003c00000 */
.L_x_2:
[----:B------:R-:W-:Y:S05]  /*0320*/  WARPSYNC.ALL ;  /* 0x0000000000007948 */ /* 0x000fea0003800000 */
[----:B------:R-:W-:Y:S01]  /*0330*/  NOP ;  /* 0x0000000000007918 */ /* 0x000fe20000000000 */
.L_x_0:
[----:B------:R-:W1:Y:S01]  /*0340*/  LDC.64 R70, c[0x0][0x398] ;  /* 0x0000e600ff467b82 */ /* 0x000e620000000a00 */
[----:B------:R-:W2:Y:S01]  /*0350*/  S2R R7, SR_CTAID.X ;  /* 0x0000000000077919 */ /* 0x000ea20000002500 */
[C---:B------:R-:W-:Y:S01]  /*0360*/  LOP3.LUT R221, R2.reuse, 0x7f, RZ, 0xc0, !PT ;  /* 0x0000007f02dd7812 */ /* 0x040fe200078ec0ff */
[----:B------:R-:W-:Y:S01]  /*0370*/  UMOV UR9, 0x400 ;  /* 0x0000040000097882 */ /* 0x000fe20000000000 */
[----:B------:R-:W3:Y:S01]  /*0380*/  LDCU.128 UR12, c[0x0][0x380] ;  /* 0x00007000ff0c77ac */ /* 0x000ee20008000c00 */
[----:B------:R-:W-:-:S03]  /*0390*/  LOP3.LUT R223, R2, 0xff, RZ, 0xc0, !PT ;  /* 0x000000ff02df7812 */ /* 0x000fc600078ec0ff */
[----:B------:R-:W4:Y:S01]  /*03a0*/  S2UR UR6, SR_CgaCtaId ;  /* 0x00000000000679c3 */ /* 0x000f220000008800 */
[----:B------:R-:W-:-:S07]  /*03b0*/  UMOV UR7, 0x1 ;  /* 0x0000000100077882 */ /* 0x000fce0000000000 */
[----:B------:R-:W5:Y:S01]  /*03c0*/  LDC.64 R168, c[0x0][0x3a8] ;  /* 0x0000ea00ffa87b82 */ /* 0x000f620000000a00 */
[----:B01----:R-:W-:Y:S01]  /*03d0*/  VIADD R0, R71, 0x1ff ;  /* 0x000001ff47007836 */ /* 0x003fe20000000000 */
[----:B------:R-:W-:-:S06]  /*03e0*/  IABS R13, R70 ;  /* 0x00000046000d7213 */ /* 0x000fcc0000000000 */
[----:B------:R-:W-:Y:S01]  /*03f0*/  BAR.SYNC.DEFER_BLOCKING 0x0 ;  /* 0x0000000000007b1d */ /* 0x000fe20000010000 */
[----:B------:R-:W-:Y:S02]  /*0400*/  ISETP.NE.AND P6, PT, R70, RZ, PT ;  /* 0x000000ff4600720c */ /* 0x000fe40003fc5270 */
[----:B------:R-:W-:Y:S01]  /*0410*/  SHF.R.S32.HI R3, RZ, 0x1f, R0 ;  /* 0x0000001fff037819 */ /* 0x000fe20000011400 */
[----:B----4-:R-:W-:-:S03]  /*0420*/  ULEA UR9, UR6, UR9, 0x18 ;  /* 0x0000000906097291 */ /* 0x010fc6000f8ec0ff */
[----:B------:R-:W-:Y:S02]  /*0430*/  LEA.HI R3, R3, R0, RZ, 0x9 ;  /* 0x0000000003037211 */ /* 0x000fe400078f48ff */
[----:B--2---:R-:W-:Y:S01]  /*0440*/  IABS R10, R7 ;  /* 0x00000007000a7213 */ /* 0x004fe20000000000 */
[----:B------:R-:W-:Y:S01]  /*0450*/  UIADD3 UR11, UPT, UPT, UR9, 0x14000, URZ ;  /* 0x00014000090b7890 */ /* 0x000fe2000fffe0ff */
[----:B------:R-:W-:-:S05]  /*0460*/  SHF.R.S32.HI R3, RZ, 0x9, R3 ;  /* 0x00000009ff037819 */ /* 0x000fca0000011403 */
[----:B------:R-:W-:-:S05]  /*0470*/  IMAD.SHL.U32 R6, R3, 0x8, RZ ;  /* 0x0000000803067824 */ /* 0x000fca00078e00ff */
[-C--:B------:R-:W-:Y:S02]  /*0480*/  IABS R3, R6.reuse ;  /* 0x0000000600037213 */ /* 0x080fe40000000000 */
[----:B------:R-:W-:Y:S01]  /*0490*/  IABS R11, R6 ;  /* 0x00000006000b7213 */ /* 0x000fe20000000000 */
[----:B------:R-:W0:Y:S01]  /*04a0*/  LDS R14, [UR9] ;  /* 0x00000009ff0e7984 */ /* 0x000e220008000800 */
[----:B------:R-:W1:Y:S08]  /*04b0*/  I2F.RP R0, R3 ;  /* 0x0000000300007306 */ /* 0x000e700000209400 */
[----:B-1----:R-:W1:Y:S02]  /*04c0*/  MUFU.RCP R0, R0 ;  /* 0x0000000000007308 */ /* 0x002e640000001000 */
[----:B-1----:R-:W-:-:S02]  /*04d0*/  VIADD R4, R0, 0xffffffe ;  /* 0x0ffffffe00047836 */ /* 0x002fc40000000000 */
[----:B------:R-:W-:-:S04]  /*04e0*/  IMAD.MOV R0, RZ, RZ, -R11 ;  /* 0x000000ffff007224 */ /* 0x000fc800078e0a0b */
[----:B------:R1:W2:Y:S01]  /*04f0*/  F2I.FTZ.U32.TRUNC.NTZ R5, R4 ;  /* 0x0000000400057305 */ /* 0x0002a2000021f000 */
[----:B0-----:R-:W-:Y:S01]  /*0500*/  R2UR UR8, R14 ;  /* 0x000000000e0872ca */ /* 0x001fe200000e0000 */
[----:B-1----:R-:W-:Y:S02]  /*0510*/  IMAD.MOV.U32 R4, RZ, RZ, RZ ;  /* 0x000000ffff047224 */ /* 0x002fe400078e00ff */
[----:B--2---:R-:W-:-:S04]  /*0520*/  IMAD.MOV R8, RZ, RZ, -R5 ;  /* 0x000000ffff087224 */ /* 0x004fc800078e0a05 */
[----:B------:R-:W-:Y:S02]  /*0530*/  IMAD R9, R8, R3, RZ ;  /* 0x0000000308097224 */ /* 0x000fe400078e02ff */
[----:B------:R-:W-:Y:S02]  /*0540*/  IMAD.MOV.U32 R8, RZ, RZ, R10 ;  /* 0x000000ffff087224 */ /* 0x000fe400078e000a */
[----:B------:R-:W-:-:S06]  /*0550*/  IMAD.HI.U32 R5, R5, R9, R4 ;  /* 0x0000000905057227 */ /* 0x000fcc00078e0004 */
[----:B------:R-:W-:-:S04]  /*0560*/  IMAD.HI.U32 R5, R5, R8, RZ ;  /* 0x0000000805057227 */ /* 0x000fc800078e00ff */
[----:B------:R-:W-:Y:S01]  /*0570*/  IMAD R0, R5, R0, R8 ;  /* 0x0000000005007224 */ /* 0x000fe200078e0208 */
[----:B------:R-:W-:Y:S04]  /*0580*/  BAR.SYNC.DEFER_BLOCKING 0x0 ;  /* 0x0000000000007b1d */ /* 0x000fe80000010000 */
[----:B------:R-:W-:-:S13]  /*0590*/  ISETP.GT.U32.AND P1, PT, R3, R0, PT ;  /* 0x000000000300720c */ /* 0x000fda0003f24070 */
[----:B------:R-:W-:Y:S02]  /*05a0*/  @!P1 IMAD.IADD R0, R0, 0x1, -R3 ;  /* 0x0000000100009824 */ /* 0x000fe400078e0a03 */
[----:B------:R-:W-:Y:S01]  /*05b0*/  @!P1 VIADD R5, R5, 0x1 ;  /* 0x0000000105059836 */ /* 0x000fe20000000000 */
[----:B------:R-:W-:Y:S02]  /*05c0*/  ISETP.NE.AND P1, PT, R6, RZ, PT ;  /* 0x000000ff0600720c */ /* 0x000fe40003f25270 */
[----:B------:R-:W-:Y:S02]  /*05d0*/  ISETP.GE.U32.AND P0, PT, R0, R3, PT ;  /* 0x000000030000720c */ /* 0x000fe40003f06070 */
[----:B------:R-:W-:-:S04]  /*05e0*/  LOP3.LUT R0, R7, R6, RZ, 0x3c, !PT ;  /* 0x0000000607007212 */ /* 0x000fc800078e3cff */
[----:B------:R-:W-:Y:S01]  /*05f0*/  ISETP.GE.AND P2, PT, R0, RZ, PT ;  /* 0x000000ff0000720c */ /* 0x000fe20003f46270 */
[----:B------:R-:W-:-:S05]  /*0600*/  VIADD R0, R70, 0x7f ;  /* 0x0000007f46007836 */ /* 0x000fca0000000000 */
[----:B------:R-:W-:Y:S01]  /*0610*/  SHF.R.S32.HI R3, RZ, 0x1f, R0 ;  /* 0x0000001fff037819 */ /* 0x000fe20000011400 */
[----:B------:R-:W-:-:S03]  /*0620*/  @P0 VIADD R5, R5, 0x1 ;  /* 0x0000000105050836 */ /* 0x000fc60000000000 */
[----:B------:R-:W-:Y:S01]  /*0630*/  LEA.HI R3, R3, R0, RZ, 0x7 ;  /* 0x0000000003037211 */ /* 0x000fe200078f38ff */
[----:B------:R-:W-:-:S04]  /*0640*/  IMAD.MOV.U32 R4, RZ, RZ, R5 ;  /* 0x000000ffff047224 */ /* 0x000fc800078e0005 */
[----:B------:R-:W-:Y:S01]  /*0650*/  @!P2 IMAD.MOV R4, RZ, RZ, -R4 ;  /* 0x000000ffff04a224 */ /* 0x000fe200078e0a04 */
[----:B------:R-:W-:-:S05]  /*0660*/  @!P1 LOP3.LUT R4, RZ, R6, RZ, 0x33, !PT ;  /* 0x00000006ff049212 */ /* 0x000fca00078e33ff */
[----:B------:R-:W-:Y:S02]  /*0670*/  IMAD.SHL.U32 R9, R4, 0x8, RZ ;  /* 0x0000000804097824 */ /* 0x000fe400078e00ff */
[----:B------:R-:W-:-:S03]  /*0680*/  IMAD.MOV R4, RZ, RZ, -R4 ;  /* 0x000000ffff047224 */ /* 0x000fc600078e0a04 */
[----:B------:R-:W-:Y:S01]  /*0690*/  LEA.HI.SX32 R3, R3, -R9, 0x19 ;  /* 0x8000000903037211 */ /* 0x000fe200078fcaff */
[----:B------:R-:W-:Y:S02]  /*06a0*/  IMAD R10, R6, R4, R7 ;  /* 0x00000004060a7224 */ /* 0x000fe400078e0207 */
[----:B------:R-:W-:Y:S01]  /*06b0*/  IMAD.MOV.U32 R4, RZ, RZ, RZ ;  /* 0x000000ffff047224 */ /* 0x000fe200078e00ff */
[----:B------:R-:W-:Y:S02]  /*06c0*/  VIMNMX R11, PT, PT, R3, 0x8, PT ;  /* 0x00000008030b7848 */ /* 0x000fe40003fe0100 */
[----:B------:R-:W-:Y:S02]  /*06d0*/  IABS R7, R10 ;  /* 0x0000000a00077213 */ /* 0x000fe40000000000 */
[-C--:B------:R-:W-:Y:S02]  /*06e0*/  IABS R8, R11.reuse ;  /* 0x0000000b00087213 */ /* 0x080fe40000000000 */
[----:B------:R-:W-:-:S02]  /*06f0*/  IABS R6, R11 ;  /* 0x0000000b00067213 */ /* 0x000fc40000000000 */
[----:B------:R-:W0:Y:S08]  /*0700*/  I2F.RP R0, R8 ;  /* 0x0000000800007306 */ /* 0x000e300000209400 */
[----:B0-----:R-:W0:Y:S02]  /*0710*/  MUFU.RCP R0, R0 ;  /* 0x0000000000007308 */ /* 0x001e240000001000 */
[----:B0-----:R-:W-:-:S06]  /*0720*/  VIADD R5, R0, 0xffffffe ;  /* 0x0ffffffe00057836 */ /* 0x001fcc0000000000 */
[----:B------:R-:W0:Y:S02]  /*0730*/  F2I.FTZ.U32.TRUNC.NTZ R5, R5 ;  /* 0x0000000500057305 */ /* 0x000e24000021f000 */
[----:B0-----:R-:W-:-:S04]  /*0740*/  IMAD.MOV R3, RZ, RZ, -R5 ;  /* 0x000000ffff037224 */ /* 0x001fc800078e0a05 */
[----:B------:R-:W-:-:S04]  /*0750*/  IMAD R3, R3, R8, RZ ;  /* 0x0000000803037224 */ /* 0x000fc800078e02ff */
[----:B------:R-:W-:Y:S02]  /*0760*/  IMAD.HI.U32 R4, R5, R3, R4 ;  /* 0x0000000305047227 */ /* 0x000fe400078e0004 */
[----:B------:R-:W0:Y:S02]  /*0770*/  I2F.RP R5, R13 ;  /* 0x0000000d00057306 */ /* 0x000e240000209400 */
[----:B------:R-:W-:Y:S02]  /*0780*/  IMAD.MOV R3, RZ, RZ, -R6 ;  /* 0x000000ffff037224 */ /* 0x000fe400078e0a06 */
[----:B------:R-:W-:Y:S01]  /*0790*/  IMAD.HI.U32 R0, R4, R7, RZ ;  /* 0x0000000704007227 */ /* 0x000fe200078e00ff */
[----:B------:R-:W-:-:S03]  /*07a0*/  IABS R4, R71 ;  /* 0x0000004700047213 */ /* 0x000fc60000000000 */
[----:B------:R-:W-:-:S05]  /*07b0*/  IMAD R3, R0, R3, R7 ;  /* 0x0000000300037224 */ /* 0x000fca00078e0207 */
[----:B------:R-:W-:Y:S01]  /*07c0*/  ISETP.GT.U32.AND P1, PT, R8, R3, PT ;  /* 0x000000030800720c */ /* 0x000fe20003f24070 */
[----:B0-----:R-:W0:-:S12]  /*07d0*/  MUFU.RCP R5, R5 ;  /* 0x0000000500057308 */ /* 0x001e180000001000 */
[----:B------:R-:W-:Y:S02]  /*07e0*/  @!P1 IMAD.IADD R3, R3, 0x1, -R8 ;  /* 0x0000000103039824 */ /* 0x000fe400078e0a08 */
[----:B------:R-:W-:Y:S01]  /*07f0*/  @!P1 VIADD R0, R0, 0x1 ;  /* 0x0000000100009836 */ /* 0x000fe20000000000 */
[----:B------:R-:W-:Y:S02]  /*0800*/  ISETP.NE.AND P1, PT, R11, RZ, PT ;  /* 0x000000ff0b00720c */ /* 0x000fe40003f25270 */
[----:B------:R-:W-:Y:S01]  /*0810*/  ISETP.GE.U32.AND P0, PT, R3, R8, PT ;  /* 0x000000080300720c */ /* 0x000fe20003f06070 */
[----:B0-----:R-:W-:Y:S01]  /*0820*/  VIADD R6, R5, 0xffffffe ;  /* 0x0ffffffe05067836 */ /* 0x001fe20000000000 */
[----:B------:R-:W-:-:S03]  /*0830*/  LOP3.LUT R3, R10, R11, RZ, 0x3c, !PT ;  /* 0x0000000b0a037212 */ /* 0x000fc600078e3cff */
[----:B------:R0:W1:Y:S01]  /*0840*/  F2I.FTZ.U32.TRUNC.NTZ R7, R6 ;  /* 0x0000000600077305 */ /* 0x000062000021f000 */
[----:B------:R-:W-:-:S07]  /*0850*/  ISETP.GE.AND P2, PT, R3, RZ, PT ;  /* 0x000000ff0300720c */ /* 0x000fce0003f46270 */
[----:B------:R-:W-:Y:S01]  /*0860*/  @P0 VIADD R0, R0, 0x1 ;  /* 0x0000000100000836 */ /* 0x000fe20000000000 */
[----:B------:R-:W2:Y:S01]  /*0870*/  I2F.RP R3, R4 ;  /* 0x0000000400037306 */ /* 0x000ea20000209400 */
[----:B0-----:R-:W-:Y:S02]  /*0880*/  IMAD.MOV.U32 R6, RZ, RZ, RZ ;  /* 0x000000ffff067224 */ /* 0x001fe400078e00ff */
[----:B------:R-:W-:Y:S02]  /*0890*/  IMAD.MOV.U32 R12, RZ, RZ, R0 ;  /* 0x000000ffff0c7224 */ /* 0x000fe400078e0000 */
[----:B-1----:R-:W-:Y:S02]  /*08a0*/  IMAD.MOV R8, RZ, RZ, -R7 ;  /* 0x000000ffff087224 */ /* 0x002fe400078e0a07 */
[----:B------:R-:W-:Y:S01]  /*08b0*/  @!P2 IMAD.MOV R12, RZ, RZ, -R12 ;  /* 0x000000ffff0ca224 */ /* 0x000fe200078e0a0c */
[----:B------:R-:W-:Y:S01]  /*08c0*/  @!P1 LOP3.LUT R12, RZ, R11, RZ, 0x33, !PT ;  /* 0x0000000bff0c9212 */ /* 0x000fe200078e33ff */
[----:B------:R-:W-:-:S04]  /*08d0*/  IMAD R5, R8, R13, RZ ;  /* 0x0000000d08057224 */ /* 0x000fc800078e02ff */
[----:B------:R-:W-:Y:S01]  /*08e0*/  IMAD.MOV R0, RZ, RZ, -R12 ;  /* 0x000000ffff007224 */ /* 0x000fe200078e0a0c */
[----:B--2---:R-:W0:Y:S01]  /*08f0*/  MUFU.RCP R3, R3 ;  /* 0x0000000300037308 */ /* 0x004e220000001000 */
[----:B------:R-:W-:Y:S01]  /*0900*/  IMAD.HI.U32 R6, R7, R5, R6 ;  /* 0x0000000507067227 */ /* 0x000fe200078e0006 */
[----:B------:R-:W-:-:S03]  /*0910*/  SHF.R.U32.HI R5, RZ, 0x5, R2 ;  /* 0x00000005ff057819 */ /* 0x000fc60000011602 */
[----:B------:R-:W-:Y:S01]  /*0920*/  IMAD R0, R11, R0, R10 ;  /* 0x000000000b007224 */ /* 0x000fe200078e020a */
[----:B------:R-:W-:-:S03]  /*0930*/  SGXT.U32 R5, R5, 0x3 ;  /* 0x000000030505781a */ /* 0x000fc60000000000 */
[----:B------:R-:W-:-:S04]  /*0940*/  IMAD.IADD R0, R9, 0x1, R0 ;  /* 0x0000000109007824 */ /* 0x000fc800078e0200 */
[----:B------:R-:W-:Y:S01]  /*0950*/  IMAD R221, R0, 0x80, R221 ;  /* 0x0000008000dd7824 */ /* 0x000fe200078e02dd */
[----:B------:R-:W-:Y:S01]  /*0960*/  SHF.R.U32.HI R0, RZ, 0x5, R2 ;  /* 0x00000005ff007819 */ /* 0x000fe20000011602 */
[----:B0-----:R-:W-:-:S03]  /*0970*/  VIADD R7, R3, 0xffffffe ;  /* 0x0ffffffe03077836 */ /* 0x001fc60000000000 */
[----:B------:R-:W-:Y:S02]  /*0980*/  IABS R8, R221 ;  /* 0x000000dd00087213 */ /* 0x000fe40000000000 */
[----:B------:R-:W-:Y:S02]  /*0990*/  SHF.R.S32.HI R3, RZ, 0x7, R2 ;  /* 0x00000007ff037819 */ /* 0x000fe40000011402 */
[----:B------:R-:W-:Y:S01]  /*09a0*/  R2UR UR16, R0 ;  /* 0x00000000001072ca */ /* 0x000fe200000e0000 */
[----:B------:R-:W-:Y:S01]  /*09b0*/  IMAD.HI.U32 R6, R6, R8, RZ ;  /* 0x0000000806067227 */ /* 0x000fe200078e00ff */
[----:B------:R-:W0:Y:S01]  /*09c0*/  F2I.FTZ.U32.TRUNC.NTZ R7, R7 ;  /* 0x0000000700077305 */ /* 0x000e22000021f000 */
[----:B------:R-:W-:Y:S02]  /*09d0*/  SGXT R3, R3, 0x1 ;  /* 0x000000010303781a */ /* 0x000fe40000000200 */
[----:B------:R-:W-:Y:S01]  /*09e0*/  IMAD.MOV R6, RZ, RZ, -R6 ;  /* 0x000000ffff067224 */ /* 0x000fe200078e0a06 */
[----:B------:R-:W-:Y:S01]  /*09f0*/  ISETP.GE.AND P2, PT, R221, RZ, PT ;  /* 0x000000ffdd00720c */ /* 0x000fe20003f46270 */
[----:B------:R-:W-:Y:S01]  /*0a00*/  IMAD.SHL.U32 R0, R12, 0x200, RZ ;  /* 0x000002000c007824 */ /* 0x000fe200078e00ff */
[----:B------:R-:W-:Y:S01]  /*0a10*/  LOP3.LUT R3, R3, 0x90, RZ, 0xc0, !PT ;  /* 0x0000009003037812 */ /* 0x000fe200078ec0ff */
[----:B------:R-:W-:-:S02]  /*0a20*/  IMAD R8, R13, R6, R8 ;  /* 0x000000060d087224 */ /* 0x000fc400078e0208 */
[----:B------:R-:W-:Y:S01]  /*0a30*/  IMAD.SHL.U32 R6, R2, 0x2, RZ ;  /* 0x0000000202067824 */ /* 0x000fe200078e00ff */
[C---:B------:R-:W-:Y:S01]  /*0a40*/  LOP3.LUT R5, R0.reuse, R5, RZ, 0xfc, !PT ;  /* 0x0000000500057212 */ /* 0x040fe200078efcff */
[----:B------:R-:W-:Y:S01]  /*0a50*/  USHF.L.U32 UR4, UR16, 0x15, URZ ;  /* 0x0000001510047899 */ /* 0x000fe200080006ff */
[----:B------:R-:W-:Y:S01]  /*0a60*/  ISETP.GT.U32.AND P0, PT, R13, R8, PT ;  /* 0x000000080d00720c */ /* 0x000fe20003f04070 */
[----:B------:R-:W-:Y:S01]  /*0a70*/  USHF.L.U32 UR5, UR16, 0x6, URZ ;  /* 0x0000000610057899 */ /* 0x000fe200080006ff */
[----:B------:R-:W-:Y:S01]  /*0a80*/  LOP3.LUT R10, R3, 0x7e, R6, 0x78, !PT ;  /* 0x0000007e030a7812 */ /* 0x000fe200078e7806 */
[--C-:B0-----:R-:W-:Y:S01]  /*0a90*/  IMAD.MOV R9, RZ, RZ, -R7.reuse ;  /* 0x000000ffff097224 */ /* 0x101fe200078e0a07 */
[C---:B------:R-:W-:Y:S01]  /*0aa0*/  LOP3.LUT R15, R5.reuse, 0x8, RZ, 0xfc, !PT ;  /* 0x00000008050f7812 */ /* 0x040fe200078efcff */
[----:B------:R-:W-:Y:S01]  /*0ab0*/  IMAD.MOV.U32 R6, RZ, RZ, RZ ;  /* 0x000000ffff067224 */ /* 0x000fe200078e00ff */
[----:B------:R-:W-:Y:S01]  /*0ac0*/  LOP3.LUT R16, R5, 0x10, RZ, 0xfc, !PT ;  /* 0x0000001005107812 */ /* 0x000fe200078efcff */
[----:B------:R-:W-:Y:S01]  /*0ad0*/  IMAD R3, R9, R4, RZ ;  /* 0x0000000409037224 */ /* 0x000fe200078e02ff */
[----:B------:R-:W-:Y:S01]  /*0ae0*/  IABS R11, R15 ;  /* 0x0000000f000b7213 */ /* 0x000fe20000000000 */
[----:B------:R-:W-:Y:S01]  /*0af0*/  VIADD R9, R0, UR16 ;  /* 0x0000001000097c36 */ /* 0x000fe20008000000 */
[----:B------:R-:W-:Y:S01]  /*0b00*/  IABS R12, R16 ;  /* 0x00000010000c7213 */ /* 0x000fe20000000000 */
[----:B------:R-:W-:Y:S01]  /*0b10*/  IMAD.HI.U32 R7, R7, R3, R6 ;  /* 0x0000000307077227 */ /* 0x000fe200078e0006 */
[----:B------:R-:W-:Y:S01]  /*0b20*/  ISETP.GE.AND P5, PT, R15, RZ, PT ;  /* 0x000000ff0f00720c */ /* 0x000fe20003fa6270 */
[----:B------:R-:W-:Y:S01]  /*0b30*/  ULOP3.LUT UR4, UR4, 0x600000, URZ, 0xc0, !UPT ;  /* 0x0060000004047892 */ /* 0x000fe2000f8ec0ff */
[----:B------:R-:W-:Y:S01]  /*0b40*/  ISETP.GE.AND P3, PT, R16, RZ, PT ;  /* 0x000000ff1000720c */ /* 0x000fe20003f66270 */
[----:B------:R-:W-:Y:S01]  /*0b50*/  @!P0 IMAD.IADD R8, R8, 0x1, -R13 ;  /* 0x0000000108088824 */ /* 0x000fe200078e0a0d */
[----:B------:R-:W-:Y:S01]  /*0b60*/  LOP3.LUT R16, R5, 0x20, RZ, 0xfc, !PT ;  /* 0x0000002005107812 */ /* 0x000fe200078efcff */
[----:B------:R-:W-:Y:S01]  /*0b70*/  IMAD.HI.U32 R6, R7, R11, RZ ;  /* 0x0000000b07067227 */ /* 0x000fe200078e00ff */
[----:B------:R-:W-:Y:S01]  /*0b80*/  LOP3.LUT R18, R5, 0x40, RZ, 0xfc, !PT ;  /* 0x0000004005127812 */ /* 0x000fe200078efcff */
[----:B------:R-:W-:Y:S01]  /*0b90*/  ULOP3.LUT UR5, UR5, 0x100, URZ, 0xc0, !UPT ;  /* 0x0000010005057892 */ /* 0x000fe2000f8ec0ff */
[----:B------:R-:W-:Y:S01]  /*0ba0*/  ISETP.GT.U32.AND P0, PT, R13, R8, PT ;  /* 0x000000080d00720c */ /* 0x000fe20003f04070 */
[----:B------:R-:W-:Y:S01]  /*0bb0*/  IMAD.MOV R6, RZ, RZ, -R6 ;  /* 0x000000ffff067224 */ /* 0x000fe200078e0a06 */
[----:B------:R-:W-:Y:S01]  /*0bc0*/  IABS R23, R18 ;  /* 0x0000001200177213 */ /* 0x000fe20000000000 */
[----:B------:R-:W-:Y:S01]  /*0bd0*/  IMAD.SHL.U32 R3, R2, 0x40, RZ ;  /* 0x0000004002037824 */ /* 0x000fe200078e00ff */
[C---:B------:R-:W-:Y:S01]  /*0be0*/  LOP3.LUT R20, R5.reuse, 0x50, RZ, 0xfc, !PT ;  /* 0x0000005005147812 */ /* 0x040fe200078efcff */
[----:B------:R-:W-:Y:S01]  /*0bf0*/  IMAD R11, R4, R6, R11 ;  /* 0x00000006040b7224 */ /* 0x000fe200078e020b */
[----:B------:R-:W-:Y:S01]  /*0c00*/  LOP3.LUT R24, R5, 0x60, RZ, 0xfc, !PT ;  /* 0x0000006005187812 */ /* 0x000fe200078efcff */
[----:B------:R-:W-:Y:S01]  /*0c10*/  VIADD R17, R9, 0x18 ;  /* 0x0000001809117836 */ /* 0x000fe20000000000 */
[----:B------:R-:W-:Y:S01]  /*0c20*/  LOP3.LUT R3, R10, 0x1000, R3, 0xf8, !PT ;  /* 0x000010000a037812 */ /* 0x000fe200078ef803 */
[----:B------:R-:W-:Y:S01]  /*0c30*/  IMAD.HI.U32 R10, R7, R12, RZ ;  /* 0x0000000c070a7227 */ /* 0x000fe200078e00ff */
[----:B------:R-:W-:Y:S01]  /*0c40*/  IABS R26, R20 ;  /* 0x00000014001a7213 */ /* 0x000fe20000000000 */
[----:B------:R-:W-:Y:S01]  /*0c50*/  UIADD3 UR10, UPT, UPT, UR5, UR4, UR8 ;  /* 0x00000004050a7290 */ /* 0x000fe2000fffe008 */
[----:B------:R-:W-:Y:S01]  /*0c60*/  IABS R14, R17 ;  /* 0x00000011000e7213 */ /* 0x000fe20000000000 */
[----:B------:R-:W-:Y:S01]  /*0c70*/  @!P0 IMAD.IADD R8, R8, 0x1, -R13 ;  /* 0x0000000108088824 */ /* 0x000fe200078e0a0d */
[C---:B------:R-:W-:Y:S01]  /*0c80*/  ISETP.GT.U32.AND P0, PT, R4.reuse, R11, PT ;  /* 0x0000000b0400720c */ /* 0x040fe20003f04070 */
[----:B------:R-:W-:Y:S01]  /*0c90*/  IMAD.MOV R15, RZ, RZ, -R10 ;  /* 0x000000ffff0f7224 */ /* 0x000fe200078e0a0a */
[----:B------:R-:W-:Y:S01]  /*0ca0*/  ISETP.GE.AND P1, PT, R17, RZ, PT ;  /* 0x000000ff1100720c */ /* 0x000fe20003f26270 */
[----:B------:R-:W-:Y:S01]  /*0cb0*/  IMAD.MOV.U32 R6, RZ, RZ, R8 ;  /* 0x000000ffff067224 */ /* 0x000fe200078e0008 */
[----:B------:R-:W-:Y:S01]  /*0cc0*/  IABS R30, R24 ;  /* 0x00000018001e7213 */ /* 0x000fe20000000000 */
[----:B------:R-:W-:Y:S01]  /*0cd0*/  IMAD R10, R4, R15, R12 ;  /* 0x0000000f040a7224 */ /* 0x000fe200078e020c */
[----:B------:R-:W-:Y:S01]  /*0ce0*/  IABS R15, R16 ;  /* 0x00000010000f7213 */ /* 0x000fe20000000000 */
[----:B------:R-:W-:Y:S01]  /*0cf0*/  IMAD.HI.U32 R12, R7, R14, RZ ;  /* 0x0000000e070c7227 */ /* 0x000fe200078e00ff */
[----:B------:R-:W-:-:S02]  /*0d00*/  LOP3.LUT R28, R5, 0xd0, RZ, 0xfc, !PT ;  /* 0x000000d0051c7812 */ /* 0x000fc400078efcff */
[----:B------:R-:W-:Y:S01]  /*0d10*/  ISETP.GT.U32.AND P4, PT, R4, R10, PT ;  /* 0x0000000a0400720c */ /* 0x000fe20003f84070 */
[----:B------:R-:W-:Y:S01]  /*0d20*/  @!P2 IMAD.MOV R6, RZ, RZ, -R6 ;  /* 0x000000ffff06a224 */ /* 0x000fe200078e0a06 */
[----:B------:R-:W-:Y:S01]  /*0d30*/  @!P6 LOP3.LUT R6, RZ, R70, RZ, 0x33, !PT ;  /* 0x00000046ff06e212 */ /* 0x000fe200078e33ff */
[----:B------:R-:W-:Y:S01]  /*0d40*/  @!P0 IMAD.IADD R11, R11, 0x1, -R4 ;  /* 0x000000010b0b8824 */ /* 0x000fe200078e0a04 */
[----:B------:R-:W-:Y:S01]  /*0d50*/  ISETP.GE.AND P2, PT, R16, RZ, PT ;  /* 0x000000ff1000720c */ /* 0x000fe20003f46270 */
[----:B------:R-:W-:Y:S01]  /*0d60*/  IMAD.MOV R13, RZ, RZ, -R12 ;  /* 0x000000ffff0d7224 */ /* 0x000fe200078e0a0c */
[----:B------:R-:W-:Y:S01]  /*0d70*/  LOP3.LUT R12, R5, 0x28, RZ, 0xfc, !PT ;  /* 0x00000028050c7812 */ /* 0x000fe200078efcff */
[----:B------:R-:W-:Y:S01]  /*0d80*/  IMAD.HI.U32 R8, R7, R15, RZ ;  /* 0x0000000f07087227 */ /* 0x000fe200078e00ff */
[C---:B------:R-:W-:Y:S02]  /*0d90*/  ISETP.GT.U32.AND P6, PT, R4.reuse, R11, PT ;  /* 0x0000000b0400720c */ /* 0x040fe40003fc4070 */
[----:B------:R-:W-:Y:S01]  /*0da0*/  IABS R17, R12 ;  /* 0x0000000c00117213 */ /* 0x000fe20000000000 */
[----:B------:R-:W-:Y:S01]  /*0db0*/  IMAD R14, R4, R13, R14 ;  /* 0x0000000d040e7224 */ /* 0x000fe200078e020e */
[----:B------:R-:W-:Y:S01]  /*0dc0*/  LOP3.LUT R13, R5, 0x30, RZ, 0xfc, !PT ;  /* 0x00000030050d7812 */ /* 0x000fe200078efcff */
[----:B------:R-:W-:Y:S01]  /*0dd0*/  @!P4 IMAD.IADD R10, R10, 0x1, -R4 ;  /* 0x000000010a0ac824 */ /* 0x000fe200078e0a04 */
[----:B------:R-:W-:Y:S01]  /*0de0*/  ISETP.GE.AND P4, PT, R12, RZ, PT ;  /* 0x000000ff0c00720c */ /* 0x000fe20003f86270 */
[----:B------:R-:W-:Y:S01]  /*0df0*/  IMAD.MOV R8, RZ, RZ, -R8 ;  /* 0x000000ffff087224 */ /* 0x000fe200078e0a08 */
[----:B------:R-:W-:Y:S01]  /*0e00*/  ISETP.GT.U32.AND P0, PT, R4, R14, PT ;  /* 0x0000000e0400720c */ /* 0x000fe20003f04070 */
[----:B------:R-:W-:Y:S01]  /*0e10*/  IMAD.HI.U32 R12, R7, R17, RZ ;  /* 0x00000011070c7227 */ /* 0x000fe200078e00ff */
[----:B------:R-:W-:-:S02]  /*0e20*/  IABS R19, R13 ;  /* 0x0000000d00137213 */ /* 0x000fc40000000000 */
[----:B------:R-:W-:Y:S01]  /*0e30*/  IABS R44, R28 ;  /* 0x0000001c002c7213 */ /* 0x000fe20000000000 */
[----:B------:R-:W-:Y:S01]  /*0e40*/  @!P6 IMAD.IADD R11, R11, 0x1, -R4 ;  /* 0x000000010b0be824 */ /* 0x000fe200078e0a04 */
[C---:B------:R-:W-:Y:S01]  /*0e50*/  ISETP.GT.U32.AND P6, PT, R4.reuse, R10, PT ;  /* 0x0000000a0400720c */ /* 0x040fe20003fc4070 */
[----:B------:R-:W-:Y:S01]  /*0e60*/  IMAD R15, R4, R8, R15 ;  /* 0x00000008040f7224 */ /* 0x000fe200078e020f */
[C---:B------:R-:W-:Y:S01]  /*0e70*/  LOP3.LUT R66, R5.reuse, 0x160, RZ, 0xfc, !PT ;  /* 0x0000016005427812 */ /* 0x040fe200078efcff */
[----:B------:R-:W-:Y:S01]  /*0e80*/  IMAD.MOV.U32 R8, RZ, RZ, R11 ;  /* 0x000000ffff087224 */ /* 0x000fe200078e000b */
[C---:B------:R-:W-:Y:S01]  /*0e90*/  LOP3.LUT R72, R5.reuse, 0x180, RZ, 0xfc, !PT ;  /* 0x0000018005487812 */ /* 0x040fe200078efcff */
[----:B------:R-:W-:Y:S01]  /*0ea0*/  IMAD.MOV R12, RZ, RZ, -R12 ;  /* 0x000000ffff0c7224 */ /* 0x000fe200078e0a0c */
[----:B------:R-:W-:Y:S01]  /*0eb0*/  LOP3.LUT R84, R5, 0x188, RZ, 0xfc, !PT ;  /* 0x0000018805547812 */ /* 0x000fe200078efcff */
[----:B------:R-:W-:Y:S01]  /*0ec0*/  @!P0 IMAD.IADD R14, R14, 0x1, -R4 ;  /* 0x000000010e0e8824 */ /* 0x000fe200078e0a04 */
[----:B------:R-:W-:Y:S01]  /*0ed0*/  IABS R63, R72 ;  /* 0x00000048003f7213 */ /* 0x000fe20000000000 */
[----:B------:R-:W-:Y:S01]  /*0ee0*/  @!P5 IMAD.MOV R8, RZ, RZ, -R8 ;  /* 0x000000ffff08d224 */ /* 0x000fe200078e0a08 */
[C---:B------:R-:W-:Y:S01]  /*0ef0*/  ISETP.GT.U32.AND P5, PT, R4.reuse, R15, PT ;  /* 0x0000000f0400720c */ /* 0x040fe20003fa4070 */
[C---:B------:R-:W-:Y:S01]  /*0f00*/  IMAD R17, R4.reuse, R12, R17 ;  /* 0x0000000c04117224 */ /* 0x040fe200078e0211 */
[----:B------:R-:W-:Y:S01]  /*0f10*/  ISETP.GT.U32.AND P0, PT, R4, R14, PT ;  /* 0x0000000e0400720c */ /* 0x000fe20003f04070 */
[----:B------:R-:W-:Y:S01]  /*0f20*/  @!P6 IMAD.IADD R10, R10, 0x1, -R4 ;  /* 0x000000010a0ae824 */ /* 0x000fe200078e0a04 */
[----:B------:R-:W-:Y:S01]  /*0f30*/  IABS R65, R84 ;  /* 0x0000005400417213 */ /* 0x000fe20000000000 */
[----:B------:R-:W-:Y:S01]  /*0f40*/  VIADD R16, R9, 0x38 ;  /* 0x0000003809107836 */ /* 0x000fe20000000000 */
[----:B------:R-:W-:Y:S01]  /*0f50*/  ISETP.GT.U32.AND P6, PT, R4, R17, PT ;  /* 0x000000110400720c */ /* 0x000fe20003fc4070 */
[----:B------:R-:W-:Y:S01]  /*0f60*/  IMAD.HI.U32 R11, R7, R19, RZ ;  /* 0x00000013070b7227 */ /* 0x000fe200078e00ff */
[----:B------:R-:W-:-:S02]  /*0f70*/  LOP3.LUT R86, R5, 0x190, RZ, 0xfc, !PT ;  /* 0x0000019005567812 */ /* 0x000fc400078efcff */
[----:B------:R-:W-:Y:S01]  /*0f80*/  IABS R21, R16 ;  /* 0x0000001000157213 */ /* 0x000fe20000000000 */
[----:B------:R-:W-:Y:S01]  /*0f90*/  @!P3 IMAD.MOV R10, RZ, RZ, -R10 ;  /* 0x000000ffff0ab224 */ /* 0x000fe200078e0a0a */
[----:B------:R-:W-:Y:S01]  /*0fa0*/  IABS R67, R86 ;  /* 0x0000005600437213 */ /* 0x000fe20000000000 */
[--C-:B------:R-:W-:Y:S01]  /*0fb0*/  @!P5 IMAD.IADD R15, R15, 0x1, -R4.reuse ;  /* 0x000000010f0fd824 */ /* 0x100fe200078e0a04 */
[----:B------:R-:W-:Y:S01]  /*0fc0*/  ISETP.GE.AND P5, PT, R16, RZ, PT ;  /* 0x000000ff1000720c */ /* 0x000fe20003fa6270 */
[--C-:B------:R-:W-:Y:S01]  /*0fd0*/  @!P0 IMAD.IADD R14, R14, 0x1, -R4.reuse ;  /* 0x000000010e0e8824 */ /* 0x100fe200078e0a04 */
[----:B------:R-:W-:Y:S01]  /*0fe0*/  ISETP.GE.AND P0, PT, R13, RZ, PT ;  /* 0x000000ff0d00720c */ /* 0x000fe20003f06270 */
[----:B------:R-:W-:Y:S01]  /*0ff0*/  IMAD.HI.U32 R12, R7, R21, RZ ;  /* 0x00000015070c7227 */ /* 0x000fe200078e00ff */
[C---:B------:R-:W-:Y:S02]  /*1000*/  LOP3.LUT R16, R5.reuse, 0x48, RZ, 0xfc, !PT ;  /* 0x0000004805107812 */ /* 0x040fe400078efcff */
[----:B------:R-:W-:Y:S01]  /*1010*/  LOP3.LUT R92, R5, 0x1b0, RZ, 0xfc, !PT ;  /* 0x000001b0055c7812 */ /* 0x000fe200078efcff */
[----:B------:R-:W-:Y:S01]  /*1020*/  @!P6 IMAD.IADD R17, R17, 0x1, -R4 ;  /* 0x000000011111e824 */ /* 0x000fe200078e0a04 */
[C---:B------:R-:W-:Y:S01]  /*1030*/  ISETP.GT.U32.AND P6, PT, R4.reuse, R15, PT ;  /* 0x0000000f0400720c */ /* 0x040fe20003fc4070 */
[----:B------:R-:W-:Y:S01]  /*1040*/  IMAD.MOV R13, RZ, RZ, -R11 ;  /* 0x000000ffff0d7224 */ /* 0x000fe200078e0a0b */
[----:B------:R-:W-:Y:S01]  /*1050*/  IABS R25, R16 ;  /* 0x0000001000197213 */ /* 0x000fe20000000000 */
[----:B------:R-:W-:Y:S01]  /*1060*/  IMAD.MOV R12, RZ, RZ, -R12 ;  /* 0x000000ffff0c7224 */ /* 0x000fe200078e0a0c */
[C---:B------:R-:W-:Y:S01]  /*1070*/  ISETP.GT.U32.AND P3, PT, R4.reuse, R17, PT ;  /* 0x000000110400720c */ /* 0x040fe20003f64070 */
[----:B------:R-:W-:Y:S01]  /*1080*/  IMAD R19, R4, R13, R19 ;  /* 0x0000000d04137224 */ /* 0x000fe200078e0213 */
[----:B------:R-:W-:Y:S01]  /*1090*/  IABS R75, R92 ;  /* 0x0000005c004b7213 */ /* 0x000fe20000000000 */
[----:B------:R-:W-:Y:S01]  /*10a0*/  IMAD.HI.U32 R11, R7, R23, RZ ;  /* 0x00000017070b7227 */ /* 0x000fe200078e00ff */
[----:B------:R-:W-:-:S02]  /*10b0*/  LOP3.LUT R95, R5, 0x1c0, RZ, 0xfc, !PT ;  /* 0x000001c0055f7812 */ /* 0x000fc400078efcff */
[C---:B------:R-:W-:Y:S01]  /*10c0*/  LOP3.LUT R96, R5.reuse, 0x1c8, RZ, 0xfc, !PT ;  /* 0x000001c805607812 */ /* 0x040fe200078efcff */
[C---:B------:R-:W-:Y:S01]  /*10d0*/  IMAD R21, R4.reuse, R12, R21 ;  /* 0x0000000c04157224 */ /* 0x040fe200078e0215 */
[C---:B------:R-:W-:Y:S01]  /*10e0*/  LOP3.LUT R99, R5.reuse, 0x1e0, RZ, 0xfc, !PT ;  /* 0x000001e005637812 */ /* 0x040fe200078efcff */
[----:B------:R-:W-:Y:S01]  /*10f0*/  @!P1 IMAD.MOV R14, RZ, RZ, -R14 ;  /* 0x000000ffff0e9224 */ /* 0x000fe200078e0a0e */
[C---:B------:R-:W-:Y:S01]  /*1100*/  ISETP.GT.U32.AND P1, PT, R4.reuse, R19, PT ;  /* 0x000000130400720c */ /* 0x040fe20003f24070 */
[----:B------:R-:W-:Y:S01]  /*1110*/  IMAD.MOV R11, RZ, RZ, -R11 ;  /* 0x000000ffff0b7224 */ /* 0x000fe200078e0a0b */
[----:B------:R-:W-:Y:S01]  /*1120*/  LOP3.LUT R97, R5, 0x1d0, RZ, 0xfc, !PT ;  /* 0x000001d005617812 */ /* 0x000fe200078efcff */
[--C-:B------:R-:W-:Y:S01]  /*1130*/  @!P6 IMAD.IADD R15, R15, 0x1, -R4.reuse ;  /* 0x000000010f0fe824 */ /* 0x100fe200078e0a04 */
[C---:B------:R-:W-:Y:S01]  /*1140*/  ISETP.GT.U32.AND P6, PT, R4.reuse, R21, PT ;  /* 0x000000150400720c */ /* 0x040fe20003fc4070 */
[C---:B------:R-:W-:Y:S01]  /*1150*/  IMAD R23, R4.reuse, R11, R23 ;  /* 0x0000000b04177224 */ /* 0x040fe200078e0217 */
[----:B------:R-:W-:Y:S01]  /*1160*/  IABS R85, R99 ;  /* 0x0000006300557213 */ /* 0x000fe20000000000 */
[----:B------:R-:W-:Y:S01]  /*1170*/  @!P3 IMAD.IADD R17, R17, 0x1, -R4 ;  /* 0x000000011111b824 */ /* 0x000fe200078e0a04 */
[----:B------:R-:W-:Y:S01]  /*1180*/  LOP3.LUT R100, R5, 0x1f0, RZ, 0xfc, !PT ;  /* 0x000001f005647812 */ /* 0x000fe200078efcff */
[----:B------:R-:W-:Y:S01]  /*1190*/  IMAD.HI.U32 R11, R7, R25, RZ ;  /* 0x00000019070b7227 */ /* 0x000fe200078e00ff */
[----:B------:R-:W-:-:S02]  /*11a0*/  ISETP.GT.U32.AND P3, PT, R4, R23, PT ;  /* 0x000000170400720c */ /* 0x000fc40003f64070 */
[----:B------:R-:W-:Y:S01]  /*11b0*/  IABS R89, R100 ;  /* 0x0000006400597213 */ /* 0x000fe20000000000 */
[--C-:B------:R-:W-:Y:S01]  /*11c0*/  @!P1 IMAD.IADD R19, R19, 0x1, -R4.reuse ;  /* 0x0000000113139824 */ /* 0x100fe200078e0a04 */
[----:B------:R-:W-:Y:S01]  /*11d0*/  ISETP.GE.AND P1, PT, R18, RZ, PT ;  /* 0x000000ff1200720c */ /* 0x000fe20003f26270 */
[----:B------:R-:W-:Y:S01]  /*11e0*/  VIADD R22, R9, 0x58 ;  /* 0x0000005809167836 */ /* 0x000fe20000000000 */
[----:B------:R-:W-:Y:S01]  /*11f0*/  LOP3.LUT R18, R5, 0x70, RZ, 0xfc, !PT ;  /* 0x0000007005127812 */ /* 0x000fe200078efcff */
[----:B------:R-:W-:Y:S01]  /*1200*/  @!P6 IMAD.IADD R21, R21, 0x1, -R4 ;  /* 0x000000011515e824 */ /* 0x000fe200078e0a04 */
[----:B------:R-:W-:Y:S01]  /*1210*/  ISETP.GT.U32.AND P6, PT, R4, R19, PT ;  /* 0x000000130400720c */ /* 0x000fe20003fc4070 */
[----:B------:R-:W-:Y:S01]  /*1220*/  IMAD.MOV R11, RZ, RZ, -R11 ;  /* 0x000000ffff0b7224 */ /* 0x000fe200078e0a0b */
[----:B------:R-:W-:Y:S01]  /*1230*/  IABS R27, R22 ;  /* 0x00000016001b7213 */ /* 0x000fe20000000000 */
[----:B------:R-:W-:Y:S01]  /*1240*/  IMAD.HI.U32 R12, R7, R26, RZ ;  /* 0x0000001a070c7227 */ /* 0x000fe200078e00ff */
[----:B------:R-:W-:-:S03]  /*1250*/  IABS R32, R18 ;  /* 0x0000001200207213 */ /* 0x000fc60000000000 */
[----:B------:R-:W-:Y:S01]  /*1260*/  @!P3 IMAD.IADD R23, R23, 0x1, -R4 ;  /* 0x000000011717b824 */ /* 0x000fe200078e0a04 */
[C---:B------:R-:W-:Y:S01]  /*1270*/  ISETP.GT.U32.AND P3, PT, R4.reuse, R21, PT ;  /* 0x000000150400720c */ /* 0x040fe20003f64070 */
[C---:B------:R-:W-:Y:S02]  /*1280*/  IMAD R25, R4.reuse, R11, R25 ;  /* 0x0000000b04197224 */ /* 0x040fe400078e0219 */
[----:B------:R-:W-:Y:S02]  /*1290*/  IMAD.MOV R13, RZ, RZ, -R12 ;  /* 0x000000ffff0d7224 */ /* 0x000fe400078e0a0c */
[----:B------:R-:W-:Y:S01]  /*12a0*/  @!P6 IMAD.IADD R19, R19, 0x1, -R4 ;  /* 0x000000011313e824 */ /* 0x000fe200078e0a04 */
[C---:B------:R-:W-:Y:S01]  /*12b0*/  ISETP.GT.U32.AND P6, PT, R4.reuse, R25, PT ;  /* 0x000000190400720c */ /* 0x040fe20003fc4070 */
[----:B------:R-:W-:Y:S02]  /*12c0*/  IMAD R26, R4, R13, R26 ;  /* 0x0000000d041a7224 */ /* 0x000fe400078e021a */
[----:B------:R-:W-:-:S04]  /*12d0*/  IMAD.HI.U32 R11, R7, R27, RZ ;  /* 0x0000001b070b7227 */ /* 0x000fc800078e00ff */
[----:B------:R-:W-:Y:S01]  /*12e0*/  @!P3 IMAD.IADD R21, R21, 0x1, -R4 ;  /* 0x000000011515b824 */ /* 0x000fe200078e0a04 */
[----:B------:R-:W-:Y:S01]  /*12f0*/  ISETP.GT.U32.AND P3, PT, R4, R26, PT ;  /* 0x0000001a0400720c */ /* 0x000fe20003f64070 */
[----:B------:R-:W-:Y:S02]  /*1300*/  IMAD.MOV R11, RZ, RZ, -R11 ;  /* 0x000000ffff0b7224 */ /* 0x000fe400078e0a0b */
[----:B------:R-:W-:-:S04]  /*1310*/  IMAD.HI.U32 R12, R7, R30, RZ ;  /* 0x0000001e070c7227 */ /* 0x000fc800078e00ff */
[C---:B------:R-:W-:Y:S02]  /*1320*/  IMAD R27, R4.reuse, R11, R27 ;  /* 0x0000000b041b7224 */ /* 0x040fe400078e021b */
[----:B------:R-:W-:Y:S01]  /*1330*/  @!P2 IMAD.MOV R15, RZ, RZ, -R15 ;  /* 0x000000ffff0fa224 */ /* 0x000fe200078e0a0f */
[----:B------:R-:W-:Y:S01]  /*1340*/  ISETP.GT.U32.AND P2, PT, R4, R23, PT ;  /* 0x000000170400720c */ /* 0x000fe20003f44070 */
[----:B------:R-:W-:Y:S01]  /*1350*/  @!P4 IMAD.MOV R17, RZ, RZ, -R17 ;  /* 0x000000ffff11c224 */ /* 0x000fe200078e0a11 */
[----:B------:R-:W-:Y:S01]  /*1360*/  ISETP.GE.AND P4, PT, R16, RZ, PT ;  /* 0x000000ff1000720c */ /* 0x000fe20003f86270 */
[----:B------:R-:W-:Y:S01]  /*1370*/  @!P6 IMAD.IADD R25, R25, 0x1, -R4 ;  /* 0x000000011919e824 */ /* 0x000fe200078e0a04 */
[----:B------:R-:W-:Y:S01]  /*1380*/  ISETP.GT.U32.AND P6, PT, R4, R27, PT ;  /* 0x0000001b0400720c */ /* 0x000fe20003fc4070 */
[----:B------:R-:W-:Y:S01]  /*1390*/  IMAD.MOV R13, RZ, RZ, -R12 ;  /* 0x000000ffff0d7224 */ /* 0x000fe200078e0a0c */
[----:B------:R-:W-:Y:S01]  /*13a0*/  LOP3.LUT R16, R5, 0x68, RZ, 0xfc, !PT ;  /* 0x0000006805107812 */ /* 0x000fe200078efcff */
[----:B------:R-:W-:Y:S01]  /*13b0*/  @!P3 IMAD.IADD R26, R26, 0x1, -R4 ;  /* 0x000000011a1ab824 */ /* 0x000fe200078e0a04 */
[C---:B------:R-:W-:Y:S01]  /*13c0*/  ISETP.GT.U32.AND P3, PT, R4.reuse, R25, PT ;  /* 0x000000190400720c */ /* 0x040fe20003f64070 */
[----:B------:R-:W-:Y:S01]  /*13d0*/  IMAD R30, R4, R13, R30 ;  /* 0x0000000d041e7224 */ /* 0x000fe200078e021e */
[----:B------:R-:W-:Y:S01]  /*13e0*/  IABS R31, R16 ;  /* 0x00000010001f7213 */ /* 0x000fe20000000000 */
[----:B------:R-:W-:-:S02]  /*13f0*/  @!P5 IMAD.MOV R21, RZ, RZ, -R21 ;  /* 0x000000ffff15d224 */ /* 0x000fc400078e0a15 */
[----:B------:R-:W-:Y:S01]  /*1400*/  @!P0 IMAD.MOV R19, RZ, RZ, -R19 ;  /* 0x000000ffff138224 */ /* 0x000fe200078e0a13 */
[C---:B------:R-:W-:Y:S01]  /*1410*/  ISETP.GT.U32.AND P5, PT, R4.reuse, R30, PT ;  /* 0x0000001e0400720c */ /* 0x040fe20003fa4070 */
[----:B------:R-:W-:Y:S01]  /*1420*/  IMAD.HI.U32 R11, R7, R31, RZ ;  /* 0x0000001f070b7227 */ /* 0x000fe200078e00ff */
[----:B------:R-:W-:-:S03]  /*1430*/  ISETP.GT.U32.AND P0, PT, R4, R26, PT ;  /* 0x0000001a0400720c */ /* 0x000fc60003f04070 */
[--C-:B------:R-:W-:Y:S01]  /*1440*/  @!P2 IMAD.IADD R23, R23, 0x1, -R4.reuse ;  /* 0x000000011717a824 */ /* 0x100fe200078e0a04 */
[----:B------:R-:W-:Y:S01]  /*1450*/  ISETP.GE.AND P2, PT, R20, RZ, PT ;  /* 0x000000ff1400720c */ /* 0x000fe20003f46270 */
[--C-:B------:R-:W-:Y:S01]  /*1460*/  @!P6 IMAD.IADD R27, R27, 0x1, -R4.reuse ;  /* 0x000000011b1be824 */ /* 0x100fe200078e0a04 */
[----:B------:R-:W-:Y:S01]  /*1470*/  LOP3.LUT R20, R5, 0xb0, RZ, 0xfc, !PT ;  /* 0x000000b005147812 */ /* 0x000fe200078efcff */
[----:B------:R-:W-:Y:S02]  /*1480*/  IMAD.MOV R11, RZ, RZ, -R11 ;  /* 0x000000ffff0b7224 */ /* 0x000fe400078e0a0b */
[----:B------:R-:W-:Y:S01]  /*1490*/  IMAD.HI.U32 R12, R7, R32, RZ ;  /* 0x00000020070c7227 */ /* 0x000fe200078e00ff */
[----:B------:R-:W-:Y:S02]  /*14a0*/  ISETP.GT.U32.AND P6, PT, R4, R27, PT ;  /* 0x0000001b0400720c */ /* 0x000fe40003fc4070 */
[----:B------:R-:W-:Y:S01]  /*14b0*/  IABS R40, R20 ;  /* 0x0000001400287213 */ /* 0x000fe20000000000 */
[----:B------:R-:W-:Y:S01]  /*14c0*/  @!P3 IMAD.IADD R25, R25, 0x1, -R4 ;  /* 0x000000011919b824 */ /* 0x000fe200078e0a04 */
[----:B------:R-:W-:Y:S01]  /*14d0*/  ISETP.GE.AND P3, PT, R24, RZ, PT ;  /* 0x000000ff1800720c */ /* 0x000fe20003f66270 */
[----:B------:R-:W-:Y:S01]  /*14e0*/  IMAD R31, R4, R11, R31 ;  /* 0x0000000b041f7224 */ /* 0x000fe200078e021f */
[C---:B------:R-:W-:Y:S01]  /*14f0*/  LOP3.LUT R24, R5.reuse, 0xc8, RZ, 0xfc, !PT ;  /* 0x000000c805187812 */ /* 0x040fe200078efcff */
[----:B------:R-:W-:Y:S01]  /*1500*/  IMAD.MOV R13, RZ, RZ, -R12 ;  /* 0x000000ffff0d7224 */ /* 0x000fe200078e0a0c */
[C---:B------:R-:W-:Y:S01]  /*1510*/  LOP3.LUT R12, R5.reuse, 0x88, RZ, 0xfc, !PT ;  /* 0x00000088050c7812 */ /* 0x040fe200078efcff */
[----:B------:R-:W-:Y:S01]  /*1520*/  @!P1 IMAD.MOV R23, RZ, RZ, -R23 ;  /* 0x000000ffff179224 */ /* 0x000fe200078e0a17 */
[----:B------:R-:W-:Y:S01]  /*1530*/  ISETP.GE.AND P1, PT, R22, RZ, PT ;  /* 0x000000ff1600720c */ /* 0x000fe20003f26270 */
[--C-:B------:R-:W-:Y:S01]  /*1540*/  @!P5 IMAD.IADD R30, R30, 0x1, -R4.reuse ;  /* 0x000000011e1ed824 */ /* 0x100fe200078e0a04 */
[----:B------:R-:W-:Y:S01]  /*1550*/  IABS R35, R12 ;  /* 0x0000000c00237213 */ /* 0x000fe20000000000 */
[----:B------:R-:W-:Y:S01]  /*1560*/  @!P4 IMAD.MOV R25, RZ, RZ, -R25 ;  /* 0x000000ffff19c224 */ /* 0x000fe200078e0a19 */
[----:B------:R-:W-:Y:S01]  /*1570*/  ISETP.GT.U32.AND P4, PT, R4, R31, PT ;  /* 0x0000001f0400720c */ /* 0x000fe20003f84070 */
[----:B------:R-:W-:Y:S01]  /*1580*/  @!P0 IMAD.IADD R26, R26, 0x1, -R4 ;  /* 0x000000011a1a8824 */ /* 0x000fe200078e0a04 */
[C---:B------:R-:W-:Y:S01]  /*1590*/  ISETP.GT.U32.AND P5, PT, R4.reuse, R30, PT ;  /* 0x0000001e0400720c */ /* 0x040fe20003fa4070 */
[----:B------:R-:W-:Y:S01]  /*15a0*/  IMAD R32, R4, R13, R32 ;  /* 0x0000000d04207224 */ /* 0x000fe200078e0220 */
[----:B------:R-:W-:Y:S01]  /*15b0*/  LOP3.LUT R13, R5, 0x90, RZ, 0xfc, !PT ;  /* 0x00000090050d7812 */ /* 0x000fe200078efcff */
[----:B------:R-:W-:Y:S01]  /*15c0*/  @!P2 IMAD.MOV R26, RZ, RZ, -R26 ;  /* 0x000000ffff1aa224 */ /* 0x000fe200078e0a1a */
[----:B------:R-:W-:Y:S01]  /*15d0*/  ISETP.GE.AND P0, PT, R16, RZ, PT ;  /* 0x000000ff1000720c */ /* 0x000fe20003f06270 */
[----:B------:R-:W-:Y:S01]  /*15e0*/  VIADD R11, R9, 0x78 ;  /* 0x00000078090b7836 */ /* 0x000fe20000000000 */
[----:B------:R-:W-:Y:S01]  /*15f0*/  ISETP.GT.U32.AND P2, PT, R4, R32, PT ;  /* 0x000000200400720c */ /* 0x000fe20003f44070 */
[--C-:B------:R-:W-:Y:S01]  /*1600*/  @!P6 IMAD.IADD R27, R27, 0x1, -R4.reuse ;  /* 0x000000011b1be824 */ /* 0x100fe200078e0a04 */
[----:B------:R-:W-:Y:S01]  /*1610*/  ISETP.GE.AND P6, PT, R18, RZ, PT ;  /* 0x000000ff1200720c */ /* 0x000fe20003fc6270 */
[----:B------:R-:W-:Y:S01]  /*1620*/  VIADD R22, R9, 0xb8 ;  /* 0x000000b809167836 */ /* 0x000fe20000000000 */
[----:B------:R-:W-:Y:S01]  /*1630*/  IABS R33, R11 ;  /* 0x0000000b00217213 */ /* 0x000fe20000000000 */
[----:B------:R-:W-:Y:S01]  /*1640*/  @!P1 IMAD.MOV R27, RZ, RZ, -R27 ;  /* 0x000000ffff1b9224 */ /* 0x000fe200078e0a1b */
[----:B------:R-:W-:Y:S01]  /*1650*/  ISETP.GE.AND P1, PT, R11, RZ, PT ;  /* 0x000000ff0b00720c */ /* 0x000fe20003f26270 */
[--C-:B------:R-:W-:Y:S01]  /*1660*/  @!P4 IMAD.IADD R31, R31, 0x1, -R4.reuse ;  /* 0x000000011f1fc824 */ /* 0x100fe200078e0a04 */
[----:B------:R-:W-:Y:S01]  /*1670*/  LOP3.LUT R11, R5, 0x80, RZ, 0xfc, !PT ;  /* 0x00000080050b7812 */ /* 0x000fe200078efcff */
[--C-:B------:R-:W-:Y:S01]  /*1680*/  @!P5 IMAD.IADD R30, R30, 0x1, -R4.reuse ;  /* 0x000000011e1ed824 */ /* 0x100fe200078e0a04 */
[----:B------:R-:W-:Y:S01]  /*1690*/  IABS R36, R13 ;  /* 0x0000000d00247213 */ /* 0x000fe20000000000 */
[----:B------:R-:W-:Y:S01]  /*16a0*/  VIADD R64, R9, 0x158 ;  /* 0x0000015809407836 */ /* 0x000fe20000000000 */
[----:B------:R-:W-:Y:S01]  /*16b0*/  ISETP.GE.AND P5, PT, R11, RZ, PT ;  /* 0x000000ff0b00720c */ /* 0x000fe20003fa6270 */
[----:B------:R-:W-:Y:S01]  /*16c0*/  @!P2 IMAD.IADD R32, R32, 0x1, -R4 ;  /* 0x000000012020a824 */ /* 0x000fe200078e0a04 */
[----:B------:R-:W-:Y:S01]  /*16d0*/  IABS R34, R11 ;  /* 0x0000000b00227213 */ /* 0x000fe20000000000 */
[----:B------:R-:W-:Y:S01]  /*16e0*/  IMAD.HI.U32 R11, R7, R33, RZ ;  /* 0x00000021070b7227 */ /* 0x000fe200078e00ff */
[----:B------:R-:W-:-:S02]  /*16f0*/  ISETP.GT.U32.AND P4, PT, R4, R31, PT ;  /* 0x0000001f0400720c */ /* 0x000fc40003f84070 */
[----:B------:R-:W-:Y:S01]  /*1700*/  ISETP.GT.U32.AND P2, PT, R4, R32, PT ;  /* 0x000000200400720c */ /* 0x000fe20003f44070 */
[----:B------:R-:W-:Y:S01]  /*1710*/  IMAD.MOV R11, RZ, RZ, -R11 ;  /* 0x000000ffff0b7224 */ /* 0x000fe200078e0a0b */
[C---:B------:R-:W-:Y:S01]  /*1720*/  LOP3.LUT R16, R5.reuse, 0xa0, RZ, 0xfc, !PT ;  /* 0x000000a005107812 */ /* 0x040fe200078efcff */
[----:B------:R-:W-:Y:S01]  /*1730*/  @!P3 IMAD.MOV R30, RZ, RZ, -R30 ;  /* 0x000000ffff1eb224 */ /* 0x000fe200078e0a1e */
[----:B------:R-:W-:Y:S01]  /*1740*/  ISETP.GE.AND P3, PT, R12, RZ, PT ;  /* 0x000000ff0c00720c */ /* 0x000fe20003f66270 */
[C---:B------:R-:W-:Y:S01]  /*1750*/  IMAD R33, R4.reuse, R11, R33 ;  /* 0x0000000b04217224 */ /* 0x040fe200078e0221 */
[----:B------:R-:W-:Y:S01]  /*1760*/  LOP3.LUT R18, R5, 0xa8, RZ, 0xfc, !PT ;  /* 0x000000a805127812 */ /* 0x000fe200078efcff */
[----:B------:R-:W-:Y:S01]  /*1770*/  IMAD.HI.U32 R11, R7, R34, RZ ;  /* 0x00000022070b7227 */ /* 0x000fe200078e00ff */
[----:B------:R-:W-:Y:S02]  /*1780*/  IABS R38, R16 ;  /* 0x0000001000267213 */ /* 0x000fe40000000000 */
[----:B------:R-:W-:Y:S01]  /*1790*/  IABS R39, R18 ;  /* 0x0000001200277213 */ /* 0x000fe20000000000 */
[--C-:B------:R-:W-:Y:S01]  /*17a0*/  @!P4 IMAD.IADD R31, R31, 0x1, -R4.reuse ;  /* 0x000000011f1fc824 */ /* 0x100fe200078e0a04 */
[----:B------:R-:W-:Y:S01]  /*17b0*/  ISETP.GT.U32.AND P4, PT, R4, R33, PT ;  /* 0x000000210400720c */ /* 0x000fe20003f84070 */
[----:B------:R-:W-:Y:S01]  /*17c0*/  IMAD.MOV R11, RZ, RZ, -R11 ;  /* 0x000000ffff0b7224 */ /* 0x000fe200078e0a0b */
[----:B------:R-:W-:Y:S01]  /*17d0*/  IABS R41, R22 ;  /* 0x0000001600297213 */ /* 0x000fe20000000000 */
[----:B------:R-:W-:Y:S01]  /*17e0*/  @!P2 IMAD.IADD R32, R32, 0x1, -R4 ;  /* 0x000000012020a824 */ /* 0x000fe200078e0a04 */
[----:B------:R-:W-:Y:S01]  /*17f0*/  ISETP.GE.AND P2, PT, R13, RZ, PT ;  /* 0x000000ff0d00720c */ /* 0x000fe20003f46270 */
[----:B------:R-:W-:Y:S01]  /*1800*/  IMAD R34, R4, R11, R34 ;  /* 0x0000000b04227224 */ /* 0x000fe200078e0222 */
[----:B------:R-:W-:Y:S01]  /*1810*/  IABS R43, R24 ;  /* 0x00000018002b7213 */ /* 0x000fe20000000000 */
[----:B------:R-:W-:-:S02]  /*1820*/  @!P6 IMAD.MOV R32, RZ, RZ, -R32 ;  /* 0x000000ffff20e224 */ /* 0x000fc400078e0a20 */
[----:B------:R-:W-:Y:S01]  /*1830*/  IMAD.HI.U32 R12, R7, R35, RZ ;  /* 0x00000023070c7227 */ /* 0x000fe200078e00ff */
[----:B------:R-:W-:-:S03]  /*1840*/  ISETP.GT.U32.AND P6, PT, R4, R34, PT ;  /* 0x000000220400720c */ /* 0x000fc60003fc4070 */
[----:B------:R-:W-:Y:S02]  /*1850*/  @!P4 IMAD.IADD R33, R33, 0x1, -R4 ;  /* 0x000000012121c824 */ /* 0x000fe400078e0a04 */
[----:B------:R-:W-:Y:S02]  /*1860*/  IMAD.MOV R12, RZ, RZ, -R12 ;  /* 0x000000ffff0c7224 */ /* 0x000fe400078e0a0c */
[----:B------:R-:W-:Y:S01]  /*1870*/  IMAD.HI.U32 R11, R7, R36, RZ ;  /* 0x00000024070b7227 */ /* 0x000fe200078e00ff */
[----:B------:R-:W-:-:S03]  /*1880*/  ISETP.GT.U32.AND P4, PT, R4, R33, PT ;  /* 0x000000210400720c */ /* 0x000fc60003f84070 */
[----:B------:R-:W-:Y:S02]  /*1890*/  IMAD R35, R4, R12, R35 ;  /* 0x0000000c04237224 */ /* 0x000fe400078e0223 */
[----:B------:R-:W-:Y:S02]  /*18a0*/  VIADD R12, R9, 0x98 ;  /* 0x00000098090c7836 */ /* 0x000fe40000000000 */
[----:B------:R-:W-:Y:S02]  /*18b0*/  @!P6 IMAD.IADD R34, R34, 0x1, -R4 ;  /* 0x000000012222e824 */ /* 0x000fe400078e0a04 */
[----:B------:R-:W-:Y:S01]  /*18c0*/  IMAD.MOV R11, RZ, RZ, -R11 ;  /* 0x000000ffff0b7224 */ /* 0x000fe200078e0a0b */
[----:B------:R-:W-:Y:S01]  /*18d0*/  IABS R37, R12 ;  /* 0x0000000c00257213 */ /* 0x000fe20000000000 */
[----:B------:R-:W-:Y:S01]  /*18e0*/  @!P0 IMAD.MOV R31, RZ, RZ, -R31 ;  /* 0x000000ffff1f8224 */ /* 0x000fe200078e0a1f */
[C---:B------:R-:W-:Y:S01]  /*18f0*/  ISETP.GT.U32.AND P6, PT, R4.reuse, R34, PT ;  /* 0x000000220400720c */ /* 0x040fe20003fc4070 */
[----:B------:R-:W-:Y:S01]  /*1900*/  IMAD R36, R4, R11, R36 ;  /* 0x0000000b04247224 */ /* 0x000fe200078e0224 */
[----:B------:R-:W-:Y:S01]  /*1910*/  ISETP.GE.AND P0, PT, R12, RZ, PT ;  /* 0x000000ff0c00720c */ /* 0x000fe20003f06270 */
[----:B------:R-:W-:Y:S01]  /*1920*/  @!P4 IMAD.IADD R33, R33, 0x1, -R4 ;  /* 0x000000012121c824 */ /* 0x000fe200078e0a04 */
[----:B------:R-:W-:Y:S01]  /*1930*/  ISETP.GT.U32.AND P4, PT, R4, R35, PT ;  /* 0x000000230400720c */ /* 0x000fe20003f84070 */
[----:B------:R-:W-:-:S04]  /*1940*/  IMAD.HI.U32 R11, R7, R37, RZ ;  /* 0x00000025070b7227 */ /* 0x000fc800078e00ff */
[----:B------:R-:W-:Y:S02]  /*1950*/  IMAD.MOV R11, RZ, RZ, -R11 ;  /* 0x000000ffff0b7224 */ /* 0x000fe400078e0a0b */
[----:B------:R-:W-:-:S04]  /*1960*/  IMAD.HI.U32 R12, R7, R38, RZ ;  /* 0x00000026070c7227 */ /* 0x000fc800078e00ff */
[----:B------:R-:W-:Y:S02]  /*1970*/  IMAD R37, R4, R11, R37 ;  /* 0x0000000b04257224 */ /* 0x000fe400078e0225 */
[----:B------:R-:W-:Y:S01]  /*1980*/  @!P6 IMAD.IADD R34, R34, 0x1, -R4 ;  /* 0x000000012222e824 */ /* 0x000fe200078e0a04 */
[----:B------:R-:W-:Y:S01]  /*1990*/  ISETP.GT.U32.AND P6, PT, R4, R36, PT ;  /* 0x000000240400720c */ /* 0x000fe20003fc4070 */
[----:B------:R-:W-:-:S04]  /*19a0*/  IMAD.HI.U32 R11, R7, R39, RZ ;  /* 0x00000027070b7227 */ /* 0x000fc800078e00ff */
[----:B------:R-:W-:Y:S01]  /*19b0*/  @!P1 IMAD.MOV R33, RZ, RZ, -R33 ;  /* 0x000000ffff219224 */ /* 0x000fe200078e0a21 */
[C---:B------:R-:W-:Y:S01]  /*19c0*/  ISETP.GT.U32.AND P1, PT, R4.reuse, R37, PT ;  /* 0x000000250400720c */ /* 0x040fe20003f24070 */
[----:B------:R-:W-:Y:S02]  /*19d0*/  IMAD.MOV R13, RZ, RZ, -R12 ;  /* 0x000000ffff0d7224 */ /* 0x000fe400078e0a0c */
[----:B------:R-:W-:Y:S02]  /*19e0*/  @!P4 IMAD.IADD R35, R35, 0x1, -R4 ;  /* 0x000000012323c824 */ /* 0x000fe400078e0a04 */
[----:B------:R-:W-:Y:S02]  /*19f0*/  IMAD.MOV R12, RZ, RZ, -R11 ;  /* 0x000000ffff0c7224 */ /* 0x000fe400078e0a0b */
[C---:B------:R-:W-:Y:S01]  /*1a00*/  IMAD R38, R4.reuse, R13, R38 ;  /* 0x0000000d04267224 */ /* 0x040fe200078e0226 */
[C---:B------:R-:W-:Y:S01]  /*1a10*/  ISETP.GT.U32.AND P4, PT, R4.reuse, R35, PT ;  /* 0x000000230400720c */ /* 0x040fe20003f84070 */
[----:B------:R-:W-:-:S02]  /*1a20*/  IMAD R39, R4, R12, R39 ;  /* 0x0000000c04277224 */ /* 0x000fc400078e0227 */
[----:B------:R-:W-:Y:S01]  /*1a30*/  @!P5 IMAD.MOV R34, RZ, RZ, -R34 ;  /* 0x000000ffff22d224 */ /* 0x000fe200078e0a22 */
[----:B------:R-:W-:Y:S01]  /*1a40*/  ISETP.GT.U32.AND P5, PT, R4, R38, PT ;  /* 0x000000260400720c */ /* 0x000fe20003fa4070 */
[--C-:B------:R-:W-:Y:S01]  /*1a50*/  @!P6 IMAD.IADD R36, R36, 0x1, -R4.reuse ;  /* 0x000000012424e824 */ /* 0x100fe200078e0a04 */
[C---:B------:R-:W-:Y:S01]  /*1a60*/  ISETP.GT.U32.AND P6, PT, R4.reuse, R39, PT ;  /* 0x000000270400720c */ /* 0x040fe20003fc4070 */
[----:B------:R-:W-:Y:S02]  /*1a70*/  @!P1 IMAD.IADD R37, R37, 0x1, -R4 ;  /* 0x0000000125259824 */ /* 0x000fe400078e0a04 */
[----:B------:R-:W-:Y:S01]  /*1a80*/  IMAD.HI.U32 R11, R7, R40, RZ ;  /* 0x00000028070b7227 */ /* 0x000fe200078e00ff */
[----:B------:R-:W-:-:S03]  /*1a90*/  ISETP.GT.U32.AND P1, PT, R4, R36, PT ;  /* 0x000000240400720c */ /* 0x000fc60003f24070 */
[--C-:B------:R-:W-:Y:S01]  /*1aa0*/  @!P4 IMAD.IADD R35, R35, 0x1, -R4.reuse ;  /* 0x000000012323c824 */ /* 0x100fe200078e0a04 */
[----:B------:R-:W-:Y:S01]  /*1ab0*/  ISETP.GE.AND P4, PT, R16, RZ, PT ;  /* 0x000000ff1000720c */ /* 0x000fe20003f86270 */
[----:B------:R-:W-:Y:S01]  /*1ac0*/  IMAD.MOV R11, RZ, RZ, -R11 ;  /* 0x000000ffff0b7224 */ /* 0x000fe200078e0a0b */
[----:B------:R-:W-:Y:S01]  /*1ad0*/  LOP3.LUT R16, R5, 0xc0, RZ, 0xfc, !PT ;  /* 0x000000c005107812 */ /* 0x000fe200078efcff */
[----:B------:R-:W-:Y:S01]  /*1ae0*/  @!P5 IMAD.IADD R38, R38, 0x1, -R4 ;  /* 0x000000012626d824 */ /* 0x000fe200078e0a04 */
[C---:B------:R-:W-:Y:S01]  /*1af0*/  ISETP.GT.U32.AND P5, PT, R4.reuse, R37, PT ;  /* 0x000000250400720c */ /* 0x040fe20003fa4070 */
[C---:B------:R-:W-:Y:S01]  /*1b00*/  IMAD R40, R4.reuse, R11, R40 ;  /* 0x0000000b04287224 */ /* 0x040fe200078e0228 */
[----:B------:R-:W-:Y:S01]  /*1b10*/  IABS R42, R16 ;  /* 0x00000010002a7213 */ /* 0x000fe20000000000 */
[----:B------:R-:W-:Y:S01]  /*1b20*/  @!P6 IMAD.IADD R39, R39, 0x1, -R4 ;  /* 0x000000012727e824 */ /* 0x000fe200078e0a04 */
[----:B------:R-:W-:Y:S01]  /*1b30*/  ISETP.GT.U32.AND P6, PT, R4, R38, PT ;  /* 0x000000260400720c */ /* 0x000fe20003fc4070 */
[----:B------:R-:W-:-:S04]  /*1b40*/  IMAD.HI.U32 R12, R7, R41, RZ ;  /* 0x00000029070c7227 */ /* 0x000fc800078e00ff */
[----:B------:R-:W-:Y:S01]  /*1b50*/  @!P3 IMAD.MOV R35, RZ, RZ, -R35 ;  /* 0x000000ffff23b224 */ /* 0x000fe200078e0a23 */
[----:B------:R-:W-:Y:S01]  /*1b60*/  ISETP.GT.U32.AND P3, PT, R4, R39, PT ;  /* 0x000000270400720c */ /* 0x000fe20003f64070 */
[----:B------:R-:W-:Y:S01]  /*1b70*/  @!P1 IMAD.IADD R36, R36, 0x1, -R4 ;  /* 0x0000000124249824 */ /* 0x000fe200078e0a04 */
[----:B------:R-:W-:Y:S01]  /*1b80*/  ISETP.GT.U32.AND P1, PT, R4, R40, PT ;  /* 0x000000280400720c */ /* 0x000fe20003f24070 */
[----:B------:R-:W-:Y:S02]  /*1b90*/  IMAD.MOV R12, RZ, RZ, -R12 ;  /* 0x000000ffff0c7224 */ /* 0x000fe400078e0a0c */
[----:B------:R-:W-:-:S04]  /*1ba0*/  IMAD.HI.U32 R11, R7, R42, RZ ;  /* 0x0000002a070b7227 */ /* 0x000fc800078e00ff */
[C---:B------:R-:W-:Y:S02]  /*1bb0*/  IMAD R41, R4.reuse, R12, R41 ;  /* 0x0000000c04297224 */ /* 0x040fe400078e0229 */
[----:B------:R-:W-:Y:S02]  /*1bc0*/  IMAD.MOV R11, RZ, RZ, -R11 ;  /* 0x000000ffff0b7224 */ /* 0x000fe400078e0a0b */
[----:B------:R-:W-:Y:S01]  /*1bd0*/  @!P5 IMAD.IADD R37, R37, 0x1, -R4 ;  /* 0x000000012525d824 */ /* 0x000fe200078e0a04 */
[C---:B------:R-:W-:Y:S01]  /*1be0*/  ISETP.GT.U32.AND P5, PT, R4.reuse, R41, PT ;  /* 0x000000290400720c */ /* 0x040fe20003fa4070 */
[----:B------:R-:W-:Y:S02]  /*1bf0*/  IMAD R42, R4, R11, R42 ;  /* 0x0000000b042a7224 */ /* 0x000fe400078e022a */
[--C-:B------:R-:W-:Y:S02]  /*1c00*/  @!P3 IMAD.IADD R39, R39, 0x1, -R4.reuse ;  /* 0x000000012727b824 */ /* 0x100fe400078e0a04 */
[----:B------:R-:W-:Y:S01]  /*1c10*/  @!P1 IMAD.IADD R40, R40, 0x1, -R4 ;  /* 0x0000000128289824 */ /* 0x000fe200078e0a04 */
[----:B------:R-:W-:Y:S01]  /*1c20*/  ISETP.GT.U32.AND P3, PT, R4, R42, PT ;  /* 0x0000002a0400720c */ /* 0x000fe20003f64070 */
[----:B------:R-:W-:Y:S01]  /*1c30*/  IMAD.HI.U32 R11, R7, R43, RZ ;  /* 0x0000002b070b7227 */ /* 0x000fe200078e00ff */
[----:B------:R-:W-:-:S03]  /*1c40*/  ISETP.GE.AND P1, PT, R20, RZ, PT ;  /* 0x000000ff1400720c */ /* 0x000fc60003f26270 */
[----:B------:R-:W-:Y:S01]  /*1c50*/  @!P2 IMAD.MOV R36, RZ, RZ, -R36 ;  /* 0x000000ffff24a224 */ /* 0x000fe200078e0a24 */
[----:B------:R-:W-:Y:S01]  /*1c60*/  ISETP.GT.U32.AND P2, PT, R4, R40, PT ;  /* 0x000000280400720c */ /* 0x000fe20003f44070 */
[----:B------:R-:W-:-:S04]  /*1c70*/  IMAD.HI.U32 R12, R7, R44, RZ ;  /* 0x0000002c070c7227 */ /* 0x000fc800078e00ff */
[----:B------:R-:W-:Y:S02]  /*1c80*/  IMAD.MOV R11, RZ, RZ, -R11 ;  /* 0x000000ffff0b7224 */ /* 0x000fe400078e0a0b */
[----:B------:R-:W-:Y:S02]  /*1c90*/  IMAD.MOV R13, RZ, RZ, -R12 ;  /* 0x000000ffff0d7224 */ /* 0x000fe400078e0a0c */
[--C-:B------:R-:W-:Y:S01]  /*1ca0*/  @!P6 IMAD.IADD R38, R38, 0x1, -R4.reuse ;  /* 0x000000012626e824 */ /* 0x100fe200078e0a04 */
[----:B------:R-:W-:Y:S01]  /*1cb0*/  ISETP.GE.AND P6, PT, R18, RZ, PT ;  /* 0x000000ff1200720c */ /* 0x000fe20003fc6270 */
[----:B------:R-:W-:Y:S01]  /*1cc0*/  @!P5 IMAD.IADD R41, R41, 0x1, -R4 ;  /* 0x000000012929d824 */ /* 0x000fe200078e0a04 */
[----:B------:R-:W-:Y:S01]  /*1cd0*/  ISETP.GE.AND P5, PT, R22, RZ, PT ;  /* 0x000000ff1600720c */ /* 0x000fe20003fa6270 */
[----:B------:R-:W-:Y:S02]  /*1ce0*/  VIADD R12, R9, 0xd8 ;  /* 0x000000d8090c7836 */ /* 0x000fe40000000000 */
[----:B------:R-:W-:-:S02]  /*1cf0*/  IMAD R43, R4, R11, R43 ;  /* 0x0000000b042b7224 */ /* 0x000fc400078e022b */
[----:B------:R-:W-:Y:S01]  /*1d00*/  IMAD R44, R4, R13, R44 ;  /* 0x0000000d042c7224 */ /* 0x000fe200078e022c */
[----:B------:R-:W-:Y:S01]  /*1d10*/  IABS R45, R12 ;  /* 0x0000000c002d7213 */ /* 0x000fe20000000000 */
[----:B------:R-:W-:Y:S01]  /*1d20*/  @!P3 IMAD.IADD R42, R42, 0x1, -R4 ;  /* 0x000000012a2ab824 */ /* 0x000fe200078e0a04 */
[C---:B------:R-:W-:Y:S01]  /*1d30*/  ISETP.GT.U32.AND P3, PT, R4.reuse, R41, PT ;  /* 0x000000290400720c */ /* 0x040fe20003f64070 */
[----:B------:R-:W-:Y:S01]  /*1d40*/  @!P4 IMAD.MOV R38, RZ, RZ, -R38 ;  /* 0x000000ffff26c224 */ /* 0x000fe200078e0a26 */
[----:B------:R-:W-:Y:S01]  /*1d50*/  ISETP.GT.U32.AND P4, PT, R4, R43, PT ;  /* 0x0000002b0400720c */ /* 0x000fe20003f84070 */
[----:B------:R-:W-:Y:S01]  /*1d60*/  @!P2 IMAD.IADD R40, R40, 0x1, -R4 ;  /* 0x000000012828a824 */ /* 0x000fe200078e0a04 */
[----:B------:R-:W-:Y:S01]  /*1d70*/  ISETP.GT.U32.AND P2, PT, R4, R44, PT ;  /* 0x0000002c0400720c */ /* 0x000fe20003f44070 */
[----:B------:R-:W-:Y:S01]  /*1d80*/  IMAD.HI.U32 R11, R7, R45, RZ ;  /* 0x0000002d070b7227 */ /* 0x000fe200078e00ff */
[----:B------:R-:W-:-:S03]  /*1d90*/  LOP3.LUT R13, R5, 0xe0, RZ, 0xfc, !PT ;  /* 0x000000e0050d7812 */ /* 0x000fc600078efcff */
[----:B------:R-:W-:Y:S01]  /*1da0*/  IMAD.MOV R11, RZ, RZ, -R11 ;  /* 0x000000ffff0b7224 */ /* 0x000fe200078e0a0b */
[----:B------:R-:W-:Y:S01]  /*1db0*/  IABS R46, R13 ;  /* 0x0000000d002e7213 */ /* 0x000fe20000000000 */
[----:B------:R-:W-:Y:S01]  /*1dc0*/  @!P0 IMAD.MOV R37, RZ, RZ, -R37 ;  /* 0x000000ffff258224 */ /* 0x000fe200078e0a25 */
[----:B------:R-:W-:Y:S01]  /*1dd0*/  ISETP.GT.U32.AND P0, PT, R4, R42, PT ;  /* 0x0000002a0400720c */ /* 0x000fe20003f04070 */
[--C-:B------:R-:W-:Y:S01]  /*1de0*/  @!P3 IMAD.IADD R41, R41, 0x1, -R4.reuse ;  /* 0x000000012929b824 */ /* 0x100fe200078e0a04 */
[----:B------:R-:W-:Y:S01]  /*1df0*/  ISETP.GE.AND P3, PT, R24, RZ, PT ;  /* 0x000000ff1800720c */ /* 0x000fe20003f66270 */
[--C-:B------:R-:W-:Y:S01]  /*1e00*/  @!P4 IMAD.IADD R43, R43, 0x1, -R4.reuse ;  /* 0x000000012b2bc824 */ /* 0x100fe200078e0a04 */
[----:B------:R-:W-:Y:S01]  /*1e10*/  ISETP.GE.AND P4, PT, R12, RZ, PT ;  /* 0x000000ff0c00720c */ /* 0x000fe20003f86270 */
[----:B------:R-:W-:Y:S01]  /*1e20*/  IMAD R45, R4, R11, R45 ;  /* 0x0000000b042d7224 */ /* 0x000fe200078e022d */
[----:B------:R-:W-:Y:S01]  /*1e30*/  LOP3.LUT R12, R5, 0xe8, RZ, 0xfc, !PT ;  /* 0x000000e8050c7812 */ /* 0x000fe200078efcff */
[----:B------:R-:W-:Y:S01]  /*1e40*/  @!P2 IMAD.IADD R44, R44, 0x1, -R4 ;  /* 0x000000012c2ca824 */ /* 0x000fe200078e0a04 */
[C---:B------:R-:W-:Y:S01]  /*1e50*/  ISETP.GT.U32.AND P2, PT, R4.reuse, R43, PT ;  /* 0x0000002b0400720c */ /* 0x040fe20003f44070 */
[----:B------:R-:W-:Y:S01]  /*1e60*/  @!P5 IMAD.MOV R41, RZ, RZ, -R41 ;  /* 0x000000ffff29d224 */ /* 0x000fe200078e0a29 */
[----:B------:R-:W-:Y:S01]  /*1e70*/  ISETP.GT.U32.AND P5, PT, R4, R45, PT ;  /* 0x0000002d0400720c */ /* 0x000fe20003fa4070 */
[----:B------:R-:W-:Y:S01]  /*1e80*/  @!P6 IMAD.MOV R39, RZ, RZ, -R39 ;  /* 0x000000ffff27e224 */ /* 0x000fe200078e0a27 */
[----:B------:R-:W-:Y:S01]  /*1e90*/  ISETP.GE.AND P6, PT, R16, RZ, PT ;  /* 0x000000ff1000720c */ /* 0x000fe20003fc6270 */
[----:B------:R-:W-:Y:S01]  /*1ea0*/  IMAD.HI.U32 R11, R7, R46, RZ ;  /* 0x0000002e070b7227 */ /* 0x000fe200078e00ff */
[----:B------:R-:W-:-:S02]  /*1eb0*/  LOP3.LUT R16, R5, 0xf0, RZ, 0xfc, !PT ;  /* 0x000000f005107812 */ /* 0x000fc400078efcff */
[----:B------:R-:W-:Y:S01]  /*1ec0*/  IABS R47, R12 ;  /* 0x0000000c002f7213 */ /* 0x000fe20000000000 */
[--C-:B------:R-:W-:Y:S01]  /*1ed0*/  @!P0 IMAD.IADD R42, R42, 0x1, -R4.reuse ;  /* 0x000000012a2a8824 */ /* 0x100fe200078e0a04 */
[----:B------:R-:W-:Y:S01]  /*1ee0*/  IABS R48, R16 ;  /* 0x0000001000307213 */ /* 0x000fe20000000000 */
[----:B------:R-:W-:Y:S01]  /*1ef0*/  IMAD.MOV R11, RZ, RZ, -R11 ;  /* 0x000000ffff0b7224 */ /* 0x000fe200078e0a0b */
[----:B------:R-:W-:Y:S01]  /*1f00*/  ISETP.GE.AND P0, PT, R28, RZ, PT ;  /* 0x000000ff1c00720c */ /* 0x000fe20003f06270 */
[--C-:B------:R-:W-:Y:S01]  /*1f10*/  @!P2 IMAD.IADD R43, R43, 0x1, -R4.reuse ;  /* 0x000000012b2ba824 */ /* 0x100fe200078e0a04 */
[----:B------:R-:W-:Y:S01]  /*1f20*/  ISETP.GE.AND P2, PT, R12, RZ, PT ;  /* 0x000000ff0c00720c */ /* 0x000fe20003f46270 */
[----:B------:R-:W-:Y:S01]  /*1f30*/  @!P5 IMAD.IADD R45, R45, 0x1, -R4 ;  /* 0x000000012d2dd824 */ /* 0x000fe200078e0a04 */
[----:B------:R-:W-:Y:S01]  /*1f40*/  ISETP.GE.AND P5, PT, R16, RZ, PT ;  /* 0x000000ff1000720c */ /* 0x000fe20003fa6270 */
[----:B------:R-:W-:Y:S01]  /*1f50*/  @!P3 IMAD.MOV R43, RZ, RZ, -R43 ;  /* 0x000000ffff2bb224 */ /* 0x000fe200078e0a2b */
[----:B------:R-:W-:Y:S01]  /*1f60*/  LOP3.LUT R16, R5, 0x108, RZ, 0xfc, !PT ;  /* 0x0000010805107812 */ /* 0x000fe200078efcff */
[----:B------:R-:W-:Y:S01]  /*1f70*/  IMAD.HI.U32 R12, R7, R48, RZ ;  /* 0x00000030070c7227 */ /* 0x000fe200078e00ff */
[----:B------:R-:W-:-:S02]  /*1f80*/  ISETP.GT.U32.AND P3, PT, R4, R45, PT ;  /* 0x0000002d0400720c */ /* 0x000fc40003f64070 */
[----:B------:R-:W-:Y:S01]  /*1f90*/  IABS R51, R16 ;  /* 0x0000001000337213 */ /* 0x000fe20000000000 */
[----:B------:R-:W-:Y:S01]  /*1fa0*/  @!P6 IMAD.MOV R42, RZ, RZ, -R42 ;  /* 0x000000ffff2ae224 */ /* 0x000fe200078e0a2a */
[----:B------:R-:W-:Y:S01]  /*1fb0*/  ISETP.GE.AND P6, PT, R13, RZ, PT ;  /* 0x000000ff0d00720c */ /* 0x000fe20003fc6270 */
[----:B------:R-:W-:Y:S01]  /*1fc0*/  IMAD R46, R4, R11, R46 ;  /* 0x0000000b042e7224 */ /* 0x000fe200078e022e */
[----:B------:R-:W-:Y:S01]  /*1fd0*/  IABS R24, R64 ;  /* 0x0000004000187213 */ /* 0x000fe20000000000 */
[----:B------:R-:W-:Y:S01]  /*1fe0*/  IMAD.HI.U32 R11, R7, R47, RZ ;  /* 0x0000002f070b7227 */ /* 0x000fe200078e00ff */
[----:B------:R-:W-:-:S03]  /*1ff0*/  IABS R28, R66 ;  /* 0x00000042001c7213 */ /* 0x000fc60000000000 */
[----:B------:R-:W-:Y:S01]  /*2000*/  IMAD.MOV R13, RZ, RZ, -R12 ;  /* 0x000000ffff0d7224 */ /* 0x000fe200078e0a0c */
[----:B------:R-:W-:Y:S01]  /*2010*/  LOP3.LUT R12, R5, 0x100, RZ, 0xfc, !PT ;  /* 0x00000100050c7812 */ /* 0x000fe200078efcff */
[----:B------:R-:W-:Y:S02]  /*2020*/  VIADD R18, R9, 0xf8 ;  /* 0x000000f809127836 */ /* 0x000fe40000000000 */
[----:B------:R-:W-:Y:S01]  /*2030*/  IMAD.MOV R11, RZ, RZ, -R11 ;  /* 0x000000ffff0b7224 */ /* 0x000fe200078e0a0b */
[----:B------:R-:W-:Y:S01]  /*2040*/  IABS R50, R12 ;  /* 0x0000000c00327213 */ /* 0x000fe20000000000 */
[C---:B------:R-:W-:Y:S01]  /*2050*/  IMAD R48, R4.reuse, R13, R48 ;  /* 0x0000000d04307224 */ /* 0x040fe200078e0230 */
[----:B------:R-:W-:Y:S01]  /*2060*/  IABS R49, R18 ;  /* 0x0000001200317213 */ /* 0x000fe20000000000 */
[----:B------:R-:W-:Y:S02]  /*2070*/  @!P3 IMAD.IADD R45, R45, 0x1, -R4 ;  /* 0x000000012d2db824 */ /* 0x000fe400078e0a04 */
[----:B------:R-:W-:-:S02]  /*2080*/  IMAD R47, R4, R11, R47 ;  /* 0x0000000b042f7224 */ /* 0x000fc400078e022f */
[----:B------:R-:W-:Y:S01]  /*2090*/  @!P4 IMAD.MOV R45, RZ, RZ, -R45 ;  /* 0x000000ffff2dc224 */ /* 0x000fe200078e0a2d */
[C---:B------:R-:W-:Y:S01]  /*20a0*/  ISETP.GT.U32.AND P4, PT, R4.reuse, R48, PT ;  /* 0x000000300400720c */ /* 0x040fe20003f84070 */
[----:B------:R-:W-:Y:S01]  /*20b0*/  @!P1 IMAD.MOV R40, RZ, RZ, -R40 ;  /* 0x000000ffff289224 */ /* 0x000fe200078e0a28 */
[C---:B------:R-:W-:Y:S01]  /*20c0*/  ISETP.GT.U32.AND P1, PT, R4.reuse, R44, PT ;  /* 0x0000002c0400720c */ /* 0x040fe20003f24070 */
[----:B------:R-:W-:Y:S01]  /*20d0*/  IMAD.HI.U32 R11, R7, R49, RZ ;  /* 0x00000031070b7227 */ /* 0x000fe200078e00ff */
[----:B------:R-:W-:-:S03]  /*20e0*/  ISETP.GT.U32.AND P3, PT, R4, R47, PT ;  /* 0x0000002f0400720c */ /* 0x000fc60003f64070 */
[----:B------:R-:W-:Y:S02]  /*20f0*/  IMAD.MOV R11, RZ, RZ, -R11 ;  /* 0x000000ffff0b7224 */ /* 0x000fe400078e0a0b */
[----:B------:R-:W-:Y:S02]  /*2100*/  VIADD R20, R9, 0x118 ;  /* 0x0000011809147836 */ /* 0x000fe40000000000 */
[----:B------:R-:W-:Y:S02]  /*2110*/  IMAD R49, R4, R11, R49 ;  /* 0x0000000b04317224 */ /* 0x000fe400078e0231 */
[----:B------:R-:W-:Y:S01]  /*2120*/  @!P4 IMAD.IADD R48, R48, 0x1, -R4 ;  /* 0x000000013030c824 */ /* 0x000fe200078e0a04 */
[----:B------:R-:W-:Y:S01]  /*2130*/  IABS R53, R20 ;  /* 0x0000001400357213 */ /* 0x000fe20000000000 */
[----:B------:R-:W-:-:S03]  /*2140*/  IMAD.HI.U32 R11, R7, R50, RZ ;  /* 0x00000032070b7227 */ /* 0x000fc600078e00ff */
[----:B------:R-:W-:Y:S01]  /*2150*/  ISETP.GT.U32.AND P4, PT, R4, R48, PT ;  /* 0x000000300400720c */ /* 0x000fe20003f84070 */
[--C-:B------:R-:W-:Y:S01]  /*2160*/  @!P1 IMAD.IADD R44, R44, 0x1, -R4.reuse ;  /* 0x000000012c2c9824 */ /* 0x100fe200078e0a04 */
[C---:B------:R-:W-:Y:S01]  /*2170*/  ISETP.GT.U32.AND P1, PT, R4.reuse, R46, PT ;  /* 0x0000002e0400720c */ /* 0x040fe20003f24070 */
[----:B------:R-:W-:Y:S02]  /*2180*/  @!P3 IMAD.IADD R47, R47, 0x1, -R4 ;  /* 0x000000012f2fb824 */ /* 0x000fe400078e0a04 */
[----:B------:R-:W-:Y:S02]  /*2190*/  IMAD.MOV R13, RZ, RZ, -R11 ;  /* 0x000000ffff0d7224 */ /* 0x000fe400078e0a0b */
[----:B------:R-:W-:Y:S01]  /*21a0*/  IMAD.HI.U32 R11, R7, R51, RZ ;  /* 0x00000033070b7227 */ /* 0x000fe200078e00ff */
[----:B------:R-:W-:-:S03]  /*21b0*/  ISETP.GT.U32.AND P3, PT, R4, R47, PT ;  /* 0x0000002f0400720c */ /* 0x000fc60003f64070 */
[----:B------:R-:W-:Y:S02]  /*21c0*/  IMAD.MOV R11, RZ, RZ, -R11 ;  /* 0x000000ffff0b7224 */ /* 0x000fe400078e0a0b */
[C---:B------:R-:W-:Y:S01]  /*21d0*/  IMAD R50, R4.reuse, R13, R50 ;  /* 0x0000000d04327224 */ /* 0x040fe200078e0232 */
[----:B------:R-:W-:Y:S01]  /*21e0*/  LOP3.LUT R13, R5, 0x120, RZ, 0xfc, !PT ;  /* 0x00000120050d7812 */ /* 0x000fe200078efcff */
[----:B------:R-:W-:Y:S02]  /*21f0*/  IMAD R51, R4, R11, R51 ;  /* 0x0000000b04337224 */ /* 0x000fe400078e0233 */
[--C-:B------:R-:W-:Y:S01]  /*2200*/  @!P1 IMAD.IADD R46, R46, 0x1, -R4.reuse ;  /* 0x000000012e2e9824 */ /* 0x100fe200078e0a04 */
[----:B------:R-:W-:Y:S01]  /*2210*/  ISETP.GE.AND P1, PT, R18, RZ, PT ;  /* 0x000000ff1200720c */ /* 0x000fe20003f26270 */
[--C-:B------:R-:W-:Y:S01]  /*2220*/  @!P4 IMAD.IADD R48, R48, 0x1, -R4.reuse ;  /* 0x000000013030c824 */ /* 0x100fe200078e0a04 */
[C---:B------:R-:W-:Y:S01]  /*2230*/  ISETP.GT.U32.AND P4, PT, R4.reuse, R51, PT ;  /* 0x000000330400720c */ /* 0x040fe20003f84070 */
[----:B------:R-:W-:Y:S01]  /*2240*/  @!P3 IMAD.IADD R47, R47, 0x1, -R4 ;  /* 0x000000012f2fb824 */ /* 0x000fe200078e0a04 */
[----:B------:R-:W-:Y:S01]  /*2250*/  LOP3.LUT R18, R5, 0x110, RZ, 0xfc, !PT ;  /* 0x0000011005127812 */ /* 0x000fe200078efcff */
[----:B------:R-:W-:Y:S01]  /*2260*/  @!P0 IMAD.MOV R44, RZ, RZ, -R44 ;  /* 0x000000ffff2c8224 */ /* 0x000fe200078e0a2c */
[C---:B------:R-:W-:Y:S01]  /*2270*/  ISETP.GT.U32.AND P3, PT, R4.reuse, R50, PT ;  /* 0x000000320400720c */ /* 0x040fe20003f64070 */
[----:B------:R-:W-:Y:S01]  /*2280*/  @!P2 IMAD.MOV R47, RZ, RZ, -R47 ;  /* 0x000000ffff2fa224 */ /* 0x000fe200078e0a2f */
[----:B------:R-:W-:Y:S01]  /*2290*/  ISETP.GT.U32.AND P0, PT, R4, R46, PT ;  /* 0x0000002e0400720c */ /* 0x000fe20003f04070 */
[----:B------:R-:W-:Y:S01]  /*22a0*/  @!P5 IMAD.MOV R48, RZ, RZ, -R48 ;  /* 0x000000ffff30d224 */ /* 0x000fe200078e0a30 */
[----:B------:R-:W-:Y:S01]  /*22b0*/  IABS R52, R18 ;  /* 0x0000001200347213 */ /* 0x000fe20000000000 */
[C---:B------:R-:W-:Y:S01]  /*22c0*/  VIADD R22, R9.reuse, 0x138 ;  /* 0x0000013809167836 */ /* 0x040fe20000000000 */
[----:B------:R-:W-:Y:S01]  /*22d0*/  IABS R54, R13 ;  /* 0x0000000d00367213 */ /* 0x000fe20000000000 */
[----:B------:R-:W-:-:S02]  /*22e0*/  VIADD R88, R9, 0x198 ;  /* 0x0000019809587836 */ /* 0x000fc40000000000 */
[----:B------:R-:W-:Y:S01]  /*22f0*/  IMAD.HI.U32 R11, R7, R52, RZ ;  /* 0x00000034070b7227 */ /* 0x000fe200078e00ff */
[----:B------:R-:W-:Y:S02]  /*2300*/  IABS R60, R22 ;  /* 0x00000016003c7213 */ /* 0x000fe40000000000 */
[----:B------:R-:W-:Y:S01]  /*2310*/  IABS R69, R88 ;  /* 0x0000005800457213 */ /* 0x000fe20000000000 */
[--C-:B------:R-:W-:Y:S02]  /*2320*/  @!P4 IMAD.IADD R51, R51, 0x1, -R4.reuse ;  /* 0x000000013333c824 */ /* 0x100fe400078e0a04 */
[----:B------:R-:W-:Y:S02]  /*2330*/  IMAD.MOV R11, RZ, RZ, -R11 ;  /* 0x000000ffff0b7224 */ /* 0x000fe400078e0a0b */
[--C-:B------:R-:W-:Y:S01]  /*2340*/  @!P3 IMAD.IADD R50, R50, 0x1, -R4.reuse ;  /* 0x000000013232b824 */ /* 0x100fe200078e0a04 */
[----:B------:R-:W-:Y:S01]  /*2350*/  ISETP.GT.U32.AND P4, PT, R4, R51, PT ;  /* 0x000000330400720c */ /* 0x000fe20003f84070 */
[----:B------:R-:W-:Y:S01]  /*2360*/  @!P0 IMAD.IADD R46, R46, 0x1, -R4 ;  /* 0x000000012e2e8824 */ /* 0x000fe200078e0a04 */
[----:B------:R-:W-:Y:S01]  /*2370*/  ISETP.GE.AND P0, PT, R12, RZ, PT ;  /* 0x000000ff0c00720c */ /* 0x000fe20003f06270 */
[C---:B------:R-:W-:Y:S01]  /*2380*/  IMAD R52, R4.reuse, R11, R52 ;  /* 0x0000000b04347224 */ /* 0x040fe200078e0234 */
[----:B------:R-:W-:Y:S01]  /*2390*/  ISETP.GT.U32.AND P2, PT, R4, R50, PT ;  /* 0x000000320400720c */ /* 0x000fe20003f44070 */
[----:B------:R-:W-:-:S03]  /*23a0*/  IMAD.HI.U32 R11, R7, R54, RZ ;  /* 0x00000036070b7227 */ /* 0x000fc600078e00ff */
[C---:B------:R-:W-:Y:S01]  /*23b0*/  ISETP.GT.U32.AND P5, PT, R4.reuse, R52, PT ;  /* 0x000000340400720c */ /* 0x040fe20003fa4070 */
[----:B------:R-:W-:Y:S01]  /*23c0*/  @!P6 IMAD.MOV R46, RZ, RZ, -R46 ;  /* 0x000000ffff2ee224 */ /* 0x000fe200078e0a2e */
[----:B------:R-:W-:Y:S01]  /*23d0*/  ISETP.GT.U32.AND P6, PT, R4, R49, PT ;  /* 0x000000310400720c */ /* 0x000fe20003fc4070 */
[----:B------:R-:W-:-:S04]  /*23e0*/  IMAD.HI.U32 R12, R7, R53, RZ ;  /* 0x00000035070c7227 */ /* 0x000fc800078e00ff */
[----:B------:R-:W-:Y:S02]  /*23f0*/  IMAD.MOV R11, RZ, RZ, -R11 ;  /* 0x000000ffff0b7224 */ /* 0x000fe400078e0a0b */
[----:B------:R-:W-:Y:S02]  /*2400*/  IMAD.MOV R12, RZ, RZ, -R12 ;  /* 0x000000ffff0c7224 */ /* 0x000fe400078e0a0c */
[C---:B------:R-:W-:Y:S02]  /*2410*/  IMAD R54, R4.reuse, R11, R54 ;  /* 0x0000000b04367224 */ /* 0x040fe400078e0236 */
[C---:B------:R-:W-:Y:S02]  /*2420*/  IMAD R53, R4.reuse, R12, R53 ;  /* 0x0000000c04357224 */ /* 0x040fe400078e0235 */
[--C-:B------:R-:W-:Y:S01]  /*2430*/  @!P4 IMAD.IADD R51, R51, 0x1, -R4.reuse ;  /* 0x000000013333c824 */ /* 0x100fe200078e0a04 */
[----:B------:R-:W-:Y:S01]  /*2440*/  ISETP.GT.U32.AND P4, PT, R4, R54, PT ;  /* 0x000000360400720c */ /* 0x000fe20003f84070 */
[--C-:B------:R-:W-:Y:S01]  /*2450*/  @!P2 IMAD.IADD R50, R50, 0x1, -R4.reuse ;  /* 0x000000013232a824 */ /* 0x100fe200078e0a04 */
[----:B------:R-:W-:Y:S01]  /*2460*/  ISETP.GT.U32.AND P2, PT, R4, R53, PT ;  /* 0x000000350400720c */ /* 0x000fe20003f44070 */
[--C-:B------:R-:W-:Y:S01]  /*2470*/  @!P6 IMAD.IADD R49, R49, 0x1, -R4.reuse ;  /* 0x000000013131e824 */ /* 0x100fe200078e0a04 */
[----:B------:R-:W-:Y:S01]  /*2480*/  ISETP.GE.AND P6, PT, R16, RZ, PT ;  /* 0x000000ff1000720c */ /* 0x000fe20003fc6270 */
[----:B------:R-:W-:Y:S01]  /*2490*/  @!P5 IMAD.IADD R52, R52, 0x1, -R4 ;  /* 0x000000013434d824 */ /* 0x000fe200078e0a04 */
[----:B------:R-:W-:Y:S01]  /*24a0*/  LOP3.LUT R16, R5, 0x128, RZ, 0xfc, !PT ;  /* 0x0000012805107812 */ /* 0x000fe200078efcff */
[----:B------:R-:W-:Y:S01]  /*24b0*/  IMAD.HI.U32 R12, R7, R60, RZ ;  /* 0x0000003c070c7227 */ /* 0x000fe200078e00ff */
[----:B------:R-:W-:-:S02]  /*24c0*/  ISETP.GT.U32.AND P3, PT, R4, R49, PT ;  /* 0x000000310400720c */ /* 0x000fc40003f64070 */
[----:B------:R-:W-:Y:S01]  /*24d0*/  IABS R56, R16 ;  /* 0x0000001000387213 */ /* 0x000fe20000000000 */
[----:B------:R-:W-:Y:S01]  /*24e0*/  @!P0 IMAD.MOV R50, RZ, RZ, -R50 ;  /* 0x000000ffff328224 */ /* 0x000fe200078e0a32 */
[----:B------:R-:W-:Y:S01]  /*24f0*/  ISETP.GE.AND P5, PT, R20, RZ, PT ;  /* 0x000000ff1400720c */ /* 0x000fe20003fa6270 */
[----:B------:R-:W-:Y:S01]  /*2500*/  @!P4 IMAD.IADD R54, R54, 0x1, -R4 ;  /* 0x000000013636c824 */ /* 0x000fe200078e0a04 */
[----:B------:R-:W-:Y:S01]  /*2510*/  ISETP.GT.U32.AND P4, PT, R4, R52, PT ;  /* 0x000000340400720c */ /* 0x000fe20003f84070 */
[----:B------:R-:W-:-:S03]  /*2520*/  IMAD.HI.U32 R11, R7, R56, RZ ;  /* 0x00000038070b7227 */ /* 0x000fc600078e00ff */
[----:B------:R-:W-:Y:S01]  /*2530*/  ISETP.GT.U32.AND P0, PT, R4, R54, PT ;  /* 0x000000360400720c */ /* 0x000fe20003f04070 */
[--C-:B------:R-:W-:Y:S01]  /*2540*/  @!P2 IMAD.IADD R53, R53, 0x1, -R4.reuse ;  /* 0x000000013535a824 */ /* 0x100fe200078e0a04 */
[----:B------:R-:W-:Y:S01]  /*2550*/  ISETP.GE.AND P2, PT, R13, RZ, PT ;  /* 0x000000ff0d00720c */ /* 0x000fe20003f46270 */
[----:B------:R-:W-:Y:S02]  /*2560*/  IMAD.MOV R13, RZ, RZ, -R11 ;  /* 0x000000ffff0d7224 */ /* 0x000fe400078e0a0b */
[----:B------:R-:W-:Y:S01]  /*2570*/  @!P3 IMAD.IADD R49, R49, 0x1, -R4 ;  /* 0x000000013131b824 */ /* 0x000fe200078e0a04 */
[----:B------:R-:W-:Y:S01]  /*2580*/  ISETP.GE.AND P3, PT, R18, RZ, PT ;  /* 0x000000ff1200720c */ /* 0x000fe20003f66270 */
[----:B------:R-:W-:Y:S01]  /*2590*/  IMAD R56, R4, R13, R56 ;  /* 0x0000000d04387224 */ /* 0x000fe200078e0238 */
[----:B------:R-:W-:Y:S01]  /*25a0*/  LOP3.LUT R18, R5, 0x130, RZ, 0xfc, !PT ;  /* 0x0000013005127812 */ /* 0x000fe200078efcff */
[----:B------:R-:W-:Y:S02]  /*25b0*/  @!P4 IMAD.IADD R52, R52, 0x1, -R4 ;  /* 0x000000013434c824 */ /* 0x000fe400078e0a04 */
[----:B------:R-:W-:Y:S01]  /*25c0*/  @!P6 IMAD.MOV R51, RZ, RZ, -R51 ;  /* 0x000000ffff33e224 */ /* 0x000fe200078e0a33 */
[----:B------:R-:W-:Y:S01]  /*25d0*/  ISETP.GT.U32.AND P4, PT, R4, R56, PT ;  /* 0x000000380400720c */ /* 0x000fe20003f84070 */
[----:B------:R-:W-:Y:S01]  /*25e0*/  IMAD.MOV R13, RZ, RZ, -R12 ;  /* 0x000000ffff0d7224 */ /* 0x000fe200078e0a0c */
[----:B------:R-:W-:Y:S01]  /*25f0*/  IABS R58, R18 ;  /* 0x00000012003a7213 */ /* 0x000fe20000000000 */
[----:B------:R-:W-:Y:S01]  /*2600*/  @!P1 IMAD.MOV R49, RZ, RZ, -R49 ;  /* 0x000000ffff319224 */ /* 0x000fe200078e0a31 */
[----:B------:R-:W-:Y:S01]  /*2610*/  ISETP.GE.AND P6, PT, R16, RZ, PT ;  /* 0x000000ff1000720c */ /* 0x000fe20003fc6270 */
[C---:B------:R-:W-:Y:S01]  /*2620*/  IMAD R60, R4.reuse, R13, R60 ;  /* 0x0000000d043c7224 */ /* 0x040fe200078e023c */
[----:B------:R-:W-:Y:S01]  /*2630*/  ISETP.GT.U32.AND P1, PT, R4, R53, PT ;  /* 0x000000350400720c */ /* 0x000fe20003f24070 */
[----:B------:R-:W-:Y:S01]  /*2640*/  IMAD.HI.U32 R11, R7, R58, RZ ;  /* 0x0000003a070b7227 */ /* 0x000fe200078e00ff */
[----:B------:R-:W-:-:S02]  /*2650*/  LOP3.LUT R12, R5, 0x148, RZ, 0xfc, !PT ;  /* 0x00000148050c7812 */ /* 0x000fc400078efcff */
[C---:B------:R-:W-:Y:S01]  /*2660*/  LOP3.LUT R13, R5.reuse, 0x150, RZ, 0xfc, !PT ;  /* 0x00000150050d7812 */ /* 0x040fe200078efcff */
[----:B------:R-:W-:Y:S01]  /*2670*/  IMAD.MOV R11, RZ, RZ, -R11 ;  /* 0x000000ffff0b7224 */ /* 0x000fe200078e0a0b */
[----:B------:R-:W-:Y:S01]  /*2680*/  IABS R20, R12 ;  /* 0x0000000c00147213 */ /* 0x000fe20000000000 */
[----:B------:R-:W-:Y:S02]  /*2690*/  @!P4 IMAD.IADD R56, R56, 0x1, -R4 ;  /* 0x000000013838c824 */ /* 0x000fe400078e0a04 */
[----:B------:R-:W-:Y:S01]  /*26a0*/  IMAD R58, R4, R11, R58 ;  /* 0x0000000b043a7224 */ /* 0x000fe200078e023a */
[----:B------:R-:W-:Y:S01]  /*26b0*/  LOP3.LUT R11, R5, 0x140, RZ, 0xfc, !PT ;  /* 0x00000140050b7812 */ /* 0x000fe200078efcff */
[--C-:B------:R-:W-:Y:S01]  /*26c0*/  @!P0 IMAD.IADD R54, R54, 0x1, -R4.reuse ;  /* 0x0000000136368824 */ /* 0x100fe200078e0a04 */
[----:B------:R-:W-:Y:S01]  /*26d0*/  ISETP.GT.U32.AND P4, PT, R4, R56, PT ;  /* 0x000000380400720c */ /* 0x000fe20003f84070 */
[----:B------:R-:W-:Y:S01]  /*26e0*/  @!P1 IMAD.IADD R53, R53, 0x1, -R4 ;  /* 0x0000000135359824 */ /* 0x000fe200078e0a04 */
[----:B------:R-:W-:Y:S01]  /*26f0*/  IABS R62, R11 ;  /* 0x0000000b003e7213 */ /* 0x000fe20000000000 */
[----:B------:R-:W-:Y:S01]  /*2700*/  @!P3 IMAD.MOV R52, RZ, RZ, -R52 ;  /* 0x000000ffff34b224 */ /* 0x000fe200078e0a34 */
[----:B------:R-:W-:Y:S01]  /*2710*/  ISETP.GE.AND P0, PT, R22, RZ, PT ;  /* 0x000000ff1600720c */ /* 0x000fe20003f06270 */
[----:B------:R-:W-:Y:S01]  /*2720*/  @!P5 IMAD.MOV R53, RZ, RZ, -R53 ;  /* 0x000000ffff35d224 */ /* 0x000fe200078e0a35 */
[----:B------:R-:W-:Y:S01]  /*2730*/  ISETP.GE.AND P3, PT, R11, RZ, PT ;  /* 0x000000ff0b00720c */ /* 0x000fe20003f66270 */
[----:B------:R-:W-:Y:S01]  /*2740*/  IMAD.HI.U32 R11, R7, R62, RZ ;  /* 0x0000003e070b7227 */ /* 0x000fe200078e00ff */
[----:B------:R-:W-:-:S02]  /*2750*/  ISETP.GE.AND P1, PT, R18, RZ, PT ;  /* 0x000000ff1200720c */ /* 0x000fc40003f26270 */
[----:B------:R-:W-:Y:S01]  /*2760*/  ISETP.GE.AND P5, PT, R12, RZ, PT ;  /* 0x000000ff0c00720c */ /* 0x000fe20003fa6270 */
[----:B------:R-:W-:Y:S01]  /*2770*/  IMAD.HI.U32 R12, R7, R20, RZ ;  /* 0x00000014070c7227 */ /* 0x000fe200078e00ff */
[----:B------:R-:W-:-:S03]  /*2780*/  IABS R22, R13 ;  /* 0x0000000d00167213 */ /* 0x000fc60000000000 */
[----:B------:R-:W-:Y:S01]  /*2790*/  @!P4 IMAD.IADD R56, R56, 0x1, -R4 ;  /* 0x000000013838c824 */ /* 0x000fe200078e0a04 */
[C---:B------:R-:W-:Y:S01]  /*27a0*/  ISETP.GT.U32.AND P4, PT, R4.reuse, R58, PT ;  /* 0x0000003a0400720c */ /* 0x040fe20003f84070 */
[----:B------:R-:W-:Y:S01]  /*27b0*/  @!P2 IMAD.MOV R54, RZ, RZ, -R54 ;  /* 0x000000ffff36a224 */ /* 0x000fe200078e0a36 */
[----:B------:R-:W-:Y:S01]  /*27c0*/  ISETP.GE.AND P2, PT, R13, RZ, PT ;  /* 0x000000ff0d00720c */ /* 0x000fe20003f46270 */
[----:B------:R-:W-:Y:S01]  /*27d0*/  @!P6 IMAD.MOV R56, RZ, RZ, -R56 ;  /* 0x000000ffff38e224 */ /* 0x000fe200078e0a38 */
[----:B------:R-:W-:Y:S01]  /*27e0*/  ISETP.GT.U32.AND P6, PT, R4, R60, PT ;  /* 0x0000003c0400720c */ /* 0x000fe20003fc4070 */
[----:B------:R-:W-:Y:S02]  /*27f0*/  IMAD.MOV R11, RZ, RZ, -R11 ;  /* 0x000000ffff0b7224 */ /* 0x000fe400078e0a0b */
[----:B------:R-:W-:-:S04]  /*2800*/  IMAD.HI.U32 R13, R7, R22, RZ ;  /* 0x00000016070d7227 */ /* 0x000fc800078e00ff */
[----:B------:R-:W-:Y:S02]  /*2810*/  IMAD.MOV R29, RZ, RZ, -R12 ;  /* 0x000000ffff1d7224 */ /* 0x000fe400078e0a0c */
[----:B------:R-:W-:Y:S02]  /*2820*/  @!P4 IMAD.IADD R58, R58, 0x1, -R4 ;  /* 0x000000013a3ac824 */ /* 0x000fe400078e0a04 */
[----:B------:R-:W-:Y:S02]  /*2830*/  IMAD R62, R4, R11, R62 ;  /* 0x0000000b043e7224 */ /* 0x000fe400078e023e */
[----:B------:R-:W-:Y:S01]  /*2840*/  @!P6 IMAD.IADD R60, R60, 0x1, -R4 ;  /* 0x000000013c3ce824 */ /* 0x000fe200078e0a04 */
[C---:B------:R-:W-:Y:S01]  /*2850*/  ISETP.GT.U32.AND P4, PT, R4.reuse, R58, PT ;  /* 0x0000003a0400720c */ /* 0x040fe20003f84070 */
[----:B------:R-:W-:Y:S02]  /*2860*/  IMAD.MOV R13, RZ, RZ, -R13 ;  /* 0x000000ffff0d7224 */ /* 0x000fe400078e0a0d */
[C---:B------:R-:W-:Y:S01]  /*2870*/  IMAD R11, R4.reuse, R29, R20 ;  /* 0x0000001d040b7224 */ /* 0x040fe200078e0214 */
[C---:B------:R-:W-:Y:S01]  /*2880*/  ISETP.GT.U32.AND P6, PT, R4.reuse, R60, PT ;  /* 0x0000003c0400720c */ /* 0x040fe20003fc4070 */
[----:B------:R-:W-:Y:S01]  /*2890*/  IMAD R13, R4, R13, R22 ;  /* 0x0000000d040d7224 */ /* 0x000fe200078e0216 */
[----:B------:R-:W-:Y:S01]  /*28a0*/  LOP3.LUT R22, R5, 0x170, RZ, 0xfc, !PT ;  /* 0x0000017005167812 */ /* 0x000fe200078efcff */
[----:B------:R-:W-:-:S03]  /*28b0*/  IMAD.HI.U32 R16, R7, R24, RZ ;  /* 0x0000001807107227 */ /* 0x000fc600078e00ff */
[----:B------:R-:W-:Y:S01]  /*28c0*/  IABS R59, R22 ;  /* 0x00000016003b7213 */ /* 0x000fe20000000000 */
[----:B------:R-:W-:-:S04]  /*28d0*/  IMAD.HI.U32 R18, R7, R28, RZ ;  /* 0x0000001c07127227 */ /* 0x000fc800078e00ff */
[--C-:B------:R-:W-:Y:S01]  /*28e0*/  @!P4 IMAD.IADD R58, R58, 0x1, -R4.reuse ;  /* 0x000000013a3ac824 */ /* 0x100fe200078e0a04 */
[----:B------:R-:W-:Y:S01]  /*28f0*/  ISETP.GT.U32.AND P4, PT, R4, R62, PT ;  /* 0x0000003e0400720c */ /* 0x000fe20003f84070 */
[----:B------:R-:W-:Y:S01]  /*2900*/  @!P6 IMAD.IADD R60, R60, 0x1, -R4 ;  /* 0x000000013c3ce824 */ /* 0x000fe200078e0a04 */
[C---:B------:R-:W-:Y:S01]  /*2910*/  ISETP.GT.U32.AND P6, PT, R4.reuse, R13, PT ;  /* 0x0000000d0400720c */ /* 0x040fe20003fc4070 */
[----:B------:R-:W-:Y:S01]  /*2920*/  @!P1 IMAD.MOV R58, RZ, RZ, -R58 ;  /* 0x000000ffff3a9224 */ /* 0x000fe200078e0a3a */
[C---:B------:R-:W-:Y:S01]  /*2930*/  ISETP.GT.U32.AND P1, PT, R4.reuse, R11, PT ;  /* 0x0000000b0400720c */ /* 0x040fe20003f24070 */
[----:B------:R-:W-:Y:S02]  /*2940*/  IMAD.MOV R55, RZ, RZ, -R16 ;  /* 0x000000ffff377224 */ /* 0x000fe400078e0a10 */
[----:B------:R-:W-:Y:S01]  /*2950*/  IMAD.MOV R57, RZ, RZ, -R18 ;  /* 0x000000ffff397224 */ /* 0x000fe200078e0a12 */
[----:B------:R-:W-:Y:S01]  /*2960*/  LOP3.LUT R18, R5, 0x168, RZ, 0xfc, !PT ;  /* 0x0000016805127812 */ /* 0x000fe200078efcff */
[C---:B------:R-:W-:Y:S01]  /*2970*/  IMAD R29, R4.reuse, R55, R24 ;  /* 0x00000037041d7224 */ /* 0x040fe200078e0218 */
[----:B------:R-:W-:Y:S01]  /*2980*/  IABS R24, R97 ;  /* 0x0000006100187213 */ /* 0x000fe20000000000 */
[----:B------:R-:W-:Y:S01]  /*2990*/  IMAD R55, R4, R57, R28 ;  /* 0x0000003904377224 */ /* 0x000fe200078e021c */
[----:B------:R-:W-:Y:S01]  /*29a0*/  IABS R57, R18 ;  /* 0x0000001200397213 */ /* 0x000fe20000000000 */
[----:B------:R-:W-:-:S04]  /*29b0*/  IMAD.HI.U32 R16, R7, R59, RZ ;  /* 0x0000003b07107227 */ /* 0x000fc800078e00ff */
[--C-:B------:R-:W-:Y:S02]  /*29c0*/  @!P1 IMAD.IADD R11, R11, 0x1, -R4.reuse ;  /* 0x000000010b0b9824 */ /* 0x100fe400078e0a04 */
[----:B------:R-:W-:Y:S02]  /*29d0*/  @!P6 IMAD.IADD R13, R13, 0x1, -R4 ;  /* 0x000000010d0de824 */ /* 0x000fe400078e0a04 */
[----:B------:R-:W-:Y:S01]  /*29e0*/  IMAD.HI.U32 R12, R7, R57, RZ ;  /* 0x00000039070c7227 */ /* 0x000fe200078e00ff */
[----:B------:R-:W-:-:S03]  /*29f0*/  ISETP.GT.U32.AND P6, PT, R4, R11, PT ;  /* 0x0000000b0400720c */ /* 0x000fc60003fc4070 */
[----:B------:R-:W-:Y:S02]  /*2a00*/  IMAD.MOV R12, RZ, RZ, -R12 ;  /* 0x000000ffff0c7224 */ /* 0x000fe400078e0a0c */
[----:B------:R-:W-:Y:S01]  /*2a10*/  @!P0 IMAD.MOV R60, RZ, RZ, -R60 ;  /* 0x000000ffff3c8224 */ /* 0x000fe200078e0a3c */
[C---:B------:R-:W-:Y:S01]  /*2a20*/  ISETP.GT.U32.AND P0, PT, R4.reuse, R13, PT ;  /* 0x0000000d0400720c */ /* 0x040fe20003f04070 */
[----:B------:R-:W-:Y:S02]  /*2a30*/  IMAD R57, R4, R12, R57 ;  /* 0x0000000c04397224 */ /* 0x000fe400078e0239 */
[----:B------:R-:W-:Y:S02]  /*2a40*/  IMAD.MOV R16, RZ, RZ, -R16 ;  /* 0x000000ffff107224 */ /* 0x000fe400078e0a10 */
[--C-:B------:R-:W-:Y:S01]  /*2a50*/  @!P4 IMAD.IADD R62, R62, 0x1, -R4.reuse ;  /* 0x000000013e3ec824 */ /* 0x100fe200078e0a04 */
[C---:B------:R-:W-:Y:S01]  /*2a60*/  ISETP.GT.U32.AND P4, PT, R4.reuse, R29, PT ;  /* 0x0000001d0400720c */ /* 0x040fe20003f84070 */
[----:B------:R-:W-:Y:S01]  /*2a70*/  @!P6 IMAD.IADD R11, R11, 0x1, -R4 ;  /* 0x000000010b0be824 */ /* 0x000fe200078e0a04 */
[C---:B------:R-:W-:Y:S01]  /*2a80*/  ISETP.GT.U32.AND P6, PT, R4.reuse, R57, PT ;  /* 0x000000390400720c */ /* 0x040fe20003fc4070 */
[C---:B------:R-:W-:Y:S01]  /*2a90*/  IMAD R59, R4.reuse, R16, R59 ;  /* 0x00000010043b7224 */ /* 0x040fe200078e023b */
[----:B------:R-:W-:Y:S01]  /*2aa0*/  ISETP.GT.U32.AND P1, PT, R4, R62, PT ;  /* 0x0000003e0400720c */ /* 0x000fe20003f24070 */
[----:B------:R-:W-:-:S04]  /*2ab0*/  IMAD.HI.U32 R16, R7, R63, RZ ;  /* 0x0000003f07107227 */ /* 0x000fc800078e00ff */
[----:B------:R-:W-:Y:S02]  /*2ac0*/  VIADD R28, R9, 0x178 ;  /* 0x00000178091c7836 */ /* 0x000fe40000000000 */
[----:B------:R-:W-:Y:S02]  /*2ad0*/  IMAD.MOV R16, RZ, RZ, -R16 ;  /* 0x000000ffff107224 */ /* 0x000fe400078e0a10 */
[--C-:B------:R-:W-:Y:S01]  /*2ae0*/  @!P0 IMAD.IADD R13, R13, 0x1, -R4.reuse ;  /* 0x000000010d0d8824 */ /* 0x100fe200078e0a04 */
[----:B------:R-:W-:Y:S01]  /*2af0*/  IABS R61, R28 ;  /* 0x0000001c003d7213 */ /* 0x000fe20000000000 */
[C---:B------:R-:W-:Y:S01]  /*2b00*/  IMAD R63, R4.reuse, R16, R63 ;  /* 0x00000010043f7224 */ /* 0x040fe200078e023f */
[C---:B------:R-:W-:Y:S01]  /*2b10*/  ISETP.GT.U32.AND P0, PT, R4.reuse, R59, PT ;  /* 0x0000003b0400720c */ /* 0x040fe20003f04070 */
[----:B------:R-:W-:Y:S02]  /*2b20*/  @!P6 IMAD.IADD R57, R57, 0x1, -R4 ;  /* 0x000000013939e824 */ /* 0x000fe400078e0a04 */
[----:B------:R-:W-:Y:S01]  /*2b30*/  IMAD.HI.U32 R12, R7, R61, RZ ;  /* 0x0000003d070c7227 */ /* 0x000fe200078e00ff */
[----:B------:R-:W-:-:S03]  /*2b40*/  ISETP.GT.U32.AND P6, PT, R4, R63, PT ;  /* 0x0000003f0400720c */ /* 0x000fc60003fc4070 */
[----:B------:R-:W-:Y:S01]  /*2b50*/  @!P1 IMAD.IADD R62, R62, 0x1, -R4 ;  /* 0x000000013e3e9824 */ /* 0x000fe200078e0a04 */
[C---:B------:R-:W-:Y:S01]  /*2b60*/  ISETP.GT.U32.AND P1, PT, R4.reuse, R55, PT ;  /* 0x000000370400720c */ /* 0x040fe20003f24070 */
[----:B------:R-:W-:Y:S02]  /*2b70*/  IMAD.MOV R12, RZ, RZ, -R12 ;  /* 0x000000ffff0c7224 */ /* 0x000fe400078e0a0c */
[----:B------:R-:W-:Y:S02]  /*2b80*/  @!P3 IMAD.MOV R62, RZ, RZ, -R62 ;  /* 0x000000ffff3eb224 */ /* 0x000fe400078e0a3e */
[C---:B------:R-:W-:Y:S02]  /*2b90*/  IMAD R61, R4.reuse, R12, R61 ;  /* 0x0000000c043d7224 */ /* 0x040fe400078e023d */
[----:B------:R-:W-:Y:S01]  /*2ba0*/  @!P0 IMAD.IADD R59, R59, 0x1, -R4 ;  /* 0x000000013b3b8824 */ /* 0x000fe200078e0a04 */
[----:B------:R-:W-:Y:S01]  /*2bb0*/  ISETP.GT.U32.AND P0, PT, R4, R57, PT ;  /* 0x000000390400720c */ /* 0x000fe20003f04070 */
[----:B------:R-:W-:-:S03]  /*2bc0*/  IMAD.HI.U32 R12, R7, R65, RZ ;  /* 0x00000041070c7227 */ /* 0x000fc600078e00ff */
[C---:B------:R-:W-:Y:S01]  /*2bd0*/  ISETP.GT.U32.AND P3, PT, R4.reuse, R59, PT ;  /* 0x0000003b0400720c */ /* 0x040fe20003f64070 */
[----:B------:R-:W-:Y:S02]  /*2be0*/  @!P6 IMAD.IADD R63, R63, 0x1, -R4 ;  /* 0x000000013f3fe824 */ /* 0x000fe400078e0a04 */
[----:B------:R-:W-:Y:S02]  /*2bf0*/  IMAD.MOV R12, RZ, RZ, -R12 ;  /* 0x000000ffff0c7224 */ /* 0x000fe400078e0a0c */
[----:B------:R-:W-:Y:S01]  /*2c00*/  @!P1 IMAD.IADD R55, R55, 0x1, -R4 ;  /* 0x0000000137379824 */ /* 0x000fe200078e0a04 */
[C---:B------:R-:W-:Y:S01]  /*2c10*/  ISETP.GT.U32.AND P6, PT, R4.reuse, R63, PT ;  /* 0x0000003f0400720c */ /* 0x040fe20003fc4070 */
[C---:B------:R-:W-:Y:S02]  /*2c20*/  IMAD R65, R4.reuse, R12, R65 ;  /* 0x0000000c04417224 */ /* 0x040fe400078e0241 */
[----:B------:R-:W-:Y:S01]  /*2c30*/  IMAD.HI.U32 R12, R7, R67, RZ ;  /* 0x00000043070c7227 */ /* 0x000fe200078e00ff */
[----:B------:R-:W-:-:S03]  /*2c40*/  ISETP.GT.U32.AND P1, PT, R4, R55, PT ;  /* 0x000000370400720c */ /* 0x000fc60003f24070 */
[----:B------:R-:W-:Y:S02]  /*2c50*/  IMAD.MOV R12, RZ, RZ, -R12 ;  /* 0x000000ffff0c7224 */ /* 0x000fe400078e0a0c */
[--C-:B------:R-:W-:Y:S02]  /*2c60*/  @!P4 IMAD.IADD R29, R29, 0x1, -R4.reuse ;  /* 0x000000011d1dc824 */ /* 0x100fe400078e0a04 */
[--C-:B------:R-:W-:Y:S01]  /*2c70*/  @!P3 IMAD.IADD R59, R59, 0x1, -R4.reuse ;  /* 0x000000013b3bb824 */ /* 0x100fe200078e0a04 */
[C---:B------:R-:W-:Y:S01]  /*2c80*/  ISETP.GT.U32.AND P3, PT, R4.reuse, R65, PT ;  /* 0x000000410400720c */ /* 0x040fe20003f64070 */
[C---:B------:R-:W-:Y:S01]  /*2c90*/  IMAD R67, R4.reuse, R12, R67 ;  /* 0x0000000c04437224 */ /* 0x040fe200078e0243 */
[C---:B------:R-:W-:Y:S01]  /*2ca0*/  ISETP.GT.U32.AND P4, PT, R4.reuse, R29, PT ;  /* 0x0000001d0400720c */ /* 0x040fe20003f84070 */
[--C-:B------:R-:W-:Y:S02]  /*2cb0*/  @!P6 IMAD.IADD R63, R63, 0x1, -R4.reuse ;  /* 0x000000013f3fe824 */ /* 0x100fe400078e0a04 */
[----:B------:R-:W-:Y:S01]  /*2cc0*/  @!P1 IMAD.IADD R55, R55, 0x1, -R4 ;  /* 0x0000000137379824 */ /* 0x000fe200078e0a04 */
[----:B------:R-:W-:Y:S01]  /*2cd0*/  ISETP.GT.U32.AND P6, PT, R4, R67, PT ;  /* 0x000000430400720c */ /* 0x000fe20003fc4070 */
[----:B------:R-:W-:Y:S01]  /*2ce0*/  IMAD.MOV.U32 R68, RZ, RZ, R11 ;  /* 0x000000ffff447224 */ /* 0x000fe200078e000b */
[----:B------:R-:W-:Y:S01]  /*2cf0*/  ISETP.GE.AND P1, PT, R64, RZ, PT ;  /* 0x000000ff4000720c */ /* 0x000fe20003f26270 */
[----:B------:R-:W-:Y:S01]  /*2d00*/  IMAD.HI.U32 R16, R7, R69, RZ ;  /* 0x0000004507107227 */ /* 0x000fe200078e00ff */
[----:B------:R-:W-:-:S03]  /*2d10*/  LOP3.LUT R64, R5, 0x1a0, RZ, 0xfc, !PT ;  /* 0x000001a005407812 */ /* 0x000fc600078efcff */
[--C-:B------:R-:W-:Y:S01]  /*2d20*/  @!P3 IMAD.IADD R65, R65, 0x1, -R4.reuse ;  /* 0x000000014141b824 */ /* 0x100fe200078e0a04 */
[----:B------:R-:W-:Y:S01]  /*2d30*/  IABS R20, R64 ;  /* 0x0000004000147213 */ /* 0x000fe20000000000 */
[----:B------:R-:W-:Y:S01]  /*2d40*/  @!P4 IMAD.IADD R29, R29, 0x1, -R4 ;  /* 0x000000011d1dc824 */ /* 0x000fe200078e0a04 */
[C---:B------:R-:W-:Y:S01]  /*2d50*/  ISETP.GT.U32.AND P4, PT, R4.reuse, R61, PT ;  /* 0x0000003d0400720c */ /* 0x040fe20003f84070 */
[----:B------:R-:W-:Y:S02]  /*2d60*/  IMAD.MOV R16, RZ, RZ, -R16 ;  /* 0x000000ffff107224 */ /* 0x000fe400078e0a10 */
[----:B------:R-:W-:Y:S01]  /*2d70*/  @!P6 IMAD.IADD R67, R67, 0x1, -R4 ;  /* 0x000000014343e824 */ /* 0x000fe200078e0a04 */
[----:B------:R-:W-:Y:S01]  /*2d80*/  ISETP.GT.U32.AND P6, PT, R4, R65, PT ;  /* 0x000000410400720c */ /* 0x000fe20003fc4070 */
[----:B------:R-:W-:-:S04]  /*2d90*/  IMAD.HI.U32 R11, R7, R20, RZ ;  /* 0x00000014070b7227 */ /* 0x000fc800078e00ff */
[----:B------:R-:W-:Y:S02]  /*2da0*/  IMAD.MOV R11, RZ, RZ, -R11 ;  /* 0x000000ffff0b7224 */ /* 0x000fe400078e0a0b */
[C---:B------:R-:W-:Y:S02]  /*2db0*/  IMAD R69, R4.reuse, R16, R69 ;  /* 0x0000001004457224 */ /* 0x040fe400078e0245 */
[C---:B------:R-:W-:Y:S01]  /*2dc0*/  IMAD R11, R4.reuse, R11, R20 ;  /* 0x0000000b040b7224 */ /* 0x040fe200078e0214 */
[----:B------:R-:W-:Y:S01]  /*2dd0*/  IABS R20, R95 ;  /* 0x0000005f00147213 */ /* 0x000fe20000000000 */
[--C-:B------:R-:W-:Y:S01]  /*2de0*/  @!P4 IMAD.IADD R61, R61, 0x1, -R4.reuse ;  /* 0x000000013d3dc824 */ /* 0x100fe200078e0a04 */
[C---:B------:R-:W-:Y:S01]  /*2df0*/  ISETP.GT.U32.AND P3, PT, R4.reuse, R69, PT ;  /* 0x000000450400720c */ /* 0x040fe20003f64070 */
[----:B------:R-:W-:Y:S01]  /*2e00*/  @!P6 IMAD.IADD R65, R65, 0x1, -R4 ;  /* 0x000000014141e824 */ /* 0x000fe200078e0a04 */
[C---:B------:R-:W-:Y:S01]  /*2e10*/  ISETP.GT.U32.AND P6, PT, R4.reuse, R11, PT ;  /* 0x0000000b0400720c */ /* 0x040fe20003fc4070 */
[----:B------:R-:W-:Y:S01]  /*2e20*/  IMAD.HI.U32 R16, R7, R75, RZ ;  /* 0x0000004b07107227 */ /* 0x000fe200078e00ff */
[----:B------:R-:W-:-:S03]  /*2e30*/  ISETP.GT.U32.AND P4, PT, R4, R61, PT ;  /* 0x0000003d0400720c */ /* 0x000fc60003f84070 */
[----:B------:R-:W-:Y:S02]  /*2e40*/  IMAD.MOV R16, RZ, RZ, -R16 ;  /* 0x000000ffff107224 */ /* 0x000fe400078e0a10 */
[----:B------:R-:W-:Y:S02]  /*2e50*/  VIADD R93, R9, 0x1b8 ;  /* 0x000001b8095d7836 */ /* 0x000fe40000000000 */
[----:B------:R-:W-:Y:S02]  /*2e60*/  IMAD R75, R4, R16, R75 ;  /* 0x00000010044b7224 */ /* 0x000fe400078e024b */
[----:B------:R-:W-:Y:S01]  /*2e70*/  @!P0 IMAD.IADD R57, R57, 0x1, -R4 ;  /* 0x0000000139398824 */ /* 0x000fe200078e0a04 */
[----:B------:R-:W-:Y:S01]  /*2e80*/  ISETP.GE.AND P0, PT, R66, RZ, PT ;  /* 0x000000ff4200720c */ /* 0x000fe20003f06270 */
[----:B------:R-:W-:Y:S01]  /*2e90*/  @!P5 IMAD.MOV R68, RZ, RZ, -R68 ;  /* 0x000000ffff44d224 */ /* 0x000fe200078e0a44 */
[C---:B------:R-:W-:Y:S01]  /*2ea0*/  ISETP.GT.U32.AND P5, PT, R4.reuse, R67, PT ;  /* 0x000000430400720c */ /* 0x040fe20003fa4070 */
[--C-:B------:R-:W-:Y:S01]  /*2eb0*/  @!P6 IMAD.IADD R11, R11, 0x1, -R4.reuse ;  /* 0x000000010b0be824 */ /* 0x100fe200078e0a04 */
[----:B------:R-:W-:Y:S01]  /*2ec0*/  LOP3.LUT R66, R5, 0x1a8, RZ, 0xfc, !PT ;  /* 0x000001a805427812 */ /* 0x000fe200078efcff */
[----:B------:R-:W-:Y:S01]  /*2ed0*/  IMAD.MOV.U32 R70, RZ, RZ, R13 ;  /* 0x000000ffff467224 */ /* 0x000fe200078e000d */
[----:B------:R-:W-:Y:S01]  /*2ee0*/  IABS R77, R93 ;  /* 0x0000005d004d7213 */ /* 0x000fe20000000000 */
[----:B------:R-:W-:Y:S01]  /*2ef0*/  @!P4 IMAD.IADD R61, R61, 0x1, -R4 ;  /* 0x000000013d3dc824 */ /* 0x000fe200078e0a04 */
[----:B------:R-:W-:Y:S01]  /*2f00*/  ISETP.GT.U32.AND P6, PT, R4, R75, PT ;  /* 0x0000004b0400720c */ /* 0x000fe20003fc4070 */
[----:B------:R-:W-:Y:S01]  /*2f10*/  @!P2 IMAD.MOV R70, RZ, RZ, -R70 ;  /* 0x000000ffff46a224 */ /* 0x000fe200078e0a46 */
[----:B------:R-:W-:Y:S01]  /*2f20*/  ISETP.GE.AND P4, PT, R18, RZ, PT ;  /* 0x000000ff1200720c */ /* 0x000fe20003f86270 */
[----:B------:R-:W-:Y:S01]  /*2f30*/  IMAD.HI.U32 R18, R7, R77, RZ ;  /* 0x0000004d07127227 */ /* 0x000fe200078e00ff */
[----:B------:R-:W-:-:S02]  /*2f40*/  IABS R73, R66 ;  /* 0x0000004200497213 */ /* 0x000fc40000000000 */
[----:B------:R-:W-:Y:S01]  /*2f50*/  ISETP.GT.U32.AND P2, PT, R4, R11, PT ;  /* 0x0000000b0400720c */ /* 0x000fe20003f44070 */
[----:B------:R-:W-:Y:S02]  /*2f60*/  IMAD.MOV R18, RZ, RZ, -R18 ;  /* 0x000000ffff127224 */ /* 0x000fe400078e0a12 */
[----:B------:R-:W-:-:S04]  /*2f70*/  IMAD.HI.U32 R12, R7, R73, RZ ;  /* 0x00000049070c7227 */ /* 0x000fc800078e00ff */
[----:B------:R-:W-:Y:S01]  /*2f80*/  @!P5 IMAD.IADD R67, R67, 0x1, -R4 ;  /* 0x000000014343d824 */ /* 0x000fe200078e0a04 */
[----:B------:R-:W-:Y:S01]  /*2f90*/  ISETP.GE.AND P5, PT, R22, RZ, PT ;  /* 0x000000ff1600720c */ /* 0x000fe20003fa6270 */
[----:B------:R-:W-:Y:S01]  /*2fa0*/  IMAD.MOV R12, RZ, RZ, -R12 ;  /* 0x000000ffff0c7224 */ /* 0x000fe200078e0a0c */
[----:B------:R-:W-:Y:S01]  /*2fb0*/  IABS R22, R96 ;  /* 0x0000006000167213 */ /* 0x000fe20000000000 */
[C---:B------:R-:W-:Y:S02]  /*2fc0*/  IMAD R77, R4.reuse, R18, R77 ;  /* 0x00000012044d7224 */ /* 0x040fe400078e024d */
[--C-:B------:R-:W-:Y:S02]  /*2fd0*/  @!P3 IMAD.IADD R69, R69, 0x1, -R4.reuse ;  /* 0x000000014545b824 */ /* 0x100fe400078e0a04 */
[--C-:B------:R-:W-:Y:S02]  /*2fe0*/  @!P6 IMAD.IADD R75, R75, 0x1, -R4.reuse ;  /* 0x000000014b4be824 */ /* 0x100fe400078e0a04 */
[C---:B------:R-:W-:Y:S01]  /*2ff0*/  IMAD R73, R4.reuse, R12, R73 ;  /* 0x0000000c04497224 */ /* 0x040fe200078e0249 */
[C---:B------:R-:W-:Y:S01]  /*3000*/  ISETP.GT.U32.AND P3, PT, R4.reuse, R69, PT ;  /* 0x000000450400720c */ /* 0x040fe20003f64070 */
[----:B------:R-:W-:Y:S01]  /*3010*/  @!P2 IMAD.IADD R11, R11, 0x1, -R4 ;  /* 0x000000010b0ba824 */ /* 0x000fe200078e0a04 */
[C---:B------:R-:W-:Y:S01]  /*3020*/  ISETP.GT.U32.AND P2, PT, R4.reuse, R77, PT ;  /* 0x0000004d0400720c */ /* 0x040fe20003f44070 */
[----:B------:R-:W-:Y:S01]  /*3030*/  IMAD.HI.U32 R12, R7, R20, RZ ;  /* 0x00000014070c7227 */ /* 0x000fe200078e00ff */
[----:B------:R-:W-:-:S03]  /*3040*/  ISETP.GT.U32.AND P6, PT, R4, R75, PT ;  /* 0x0000004b0400720c */ /* 0x000fc60003fc4070 */
[----:B------:R-:W-:-:S04]  /*3050*/  IMAD.HI.U32 R13, R7, R22, RZ ;  /* 0x00000016070d7227 */ /* 0x000fc800078e00ff */
[----:B------:R-:W-:Y:S01]  /*3060*/  IMAD.MOV R79, RZ, RZ, -R12 ;  /* 0x000000ffff4f7224 */ /* 0x000fe200078e0a0c */
[----:B------:R-:W-:Y:S01]  /*3070*/  IABS R12, R5 ;  /* 0x00000005000c7213 */ /* 0x000fe20000000000 */
[----:B------:R-:W-:Y:S02]  /*3080*/  IMAD.MOV R81, RZ, RZ, -R13 ;  /* 0x000000ffff517224 */ /* 0x000fe400078e0a0d */
[C---:B------:R-:W-:Y:S02]  /*3090*/  IMAD R13, R4.reuse, R79, R20 ;  /* 0x0000004f040d7224 */ /* 0x040fe400078e0214 */
[C---:B------:R-:W-:Y:S02]  /*30a0*/  IMAD R79, R4.reuse, R81, R22 ;  /* 0x00000051044f7224 */ /* 0x040fe400078e0216 */
[--C-:B------:R-:W-:Y:S02]  /*30b0*/  @!P2 IMAD.IADD R77, R77, 0x1, -R4.reuse ;  /* 0x000000014d4da824 */ /* 0x100fe400078e0a04 */
[----:B------:R-:W-:Y:S01]  /*30c0*/  @!P3 IMAD.IADD R69, R69, 0x1, -R4 ;  /* 0x000000014545b824 */ /* 0x000fe200078e0a04 */
[C---:B------:R-:W-:Y:S01]  /*30d0*/  ISETP.GT.U32.AND P2, PT, R4.reuse, R79, PT ;  /* 0x0000004f0400720c */ /* 0x040fe20003f44070 */
[----:B------:R-:W-:Y:S01]  /*30e0*/  IMAD.HI.U32 R18, R7, R85, RZ ;  /* 0x0000005507127227 */ /* 0x000fe200078e00ff */
[----:B------:R-:W-:-:S03]  /*30f0*/  ISETP.GT.U32.AND P3, PT, R4, R73, PT ;  /* 0x000000490400720c */ /* 0x000fc60003f64070 */
[----:B------:R-:W-:Y:S01]  /*3100*/  @!P6 IMAD.IADD R75, R75, 0x1, -R4 ;  /* 0x000000014b4be824 */ /* 0x000fe200078e0a04 */
[----:B------:R-:W-:Y:S01]  /*3110*/  ISETP.GT.U32.AND P6, PT, R4, R13, PT ;  /* 0x0000000d0400720c */ /* 0x000fe20003fc4070 */
[----:B------:R-:W-:-:S04]  /*3120*/  IMAD.HI.U32 R16, R7, R24, RZ ;  /* 0x0000001807107227 */ /* 0x000fc800078e00ff */
[----:B------:R-:W-:Y:S02]  /*3130*/  IMAD.MOV R18, RZ, RZ, -R18 ;  /* 0x000000ffff127224 */ /* 0x000fe400078e0a12 */
[----:B------:R-:W-:Y:S02]  /*3140*/  IMAD.MOV R83, RZ, RZ, -R16 ;  /* 0x000000ffff537224 */ /* 0x000fe400078e0a10 */
[C---:B------:R-:W-:Y:S02]  /*3150*/  IMAD R85, R4.reuse, R18, R85 ;  /* 0x0000001204557224 */ /* 0x040fe400078e0255 */
[C---:B------:R-:W-:Y:S01]  /*3160*/  IMAD R81, R4.reuse, R83, R24 ;  /* 0x0000005304517224 */ /* 0x040fe200078e0218 */
[----:B------:R-:W-:Y:S01]  /*3170*/  LOP3.LUT R24, R5, 0x1e8, RZ, 0xfc, !PT ;  /* 0x000001e805187812 */ /* 0x000fe200078efcff */
[--C-:B------:R-:W-:Y:S01]  /*3180*/  @!P2 IMAD.IADD R79, R79, 0x1, -R4.reuse ;  /* 0x000000014f4fa824 */ /* 0x100fe200078e0a04 */
[C---:B------:R-:W-:Y:S01]  /*3190*/  ISETP.GT.U32.AND P2, PT, R4.reuse, R85, PT ;  /* 0x000000550400720c */ /* 0x040fe20003f44070 */
[--C-:B------:R-:W-:Y:S01]  /*31a0*/  @!P3 IMAD.IADD R73, R73, 0x1, -R4.reuse ;  /* 0x000000014949b824 */ /* 0x100fe200078e0a04 */
[----:B------:R-:W-:Y:S01]  /*31b0*/  IABS R87, R24 ;  /* 0x0000001800577213 */ /* 0x000fe20000000000 */
[----:B------:R-:W-:Y:S01]  /*31c0*/  @!P6 IMAD.IADD R13, R13, 0x1, -R4 ;  /* 0x000000010d0de824 */ /* 0x000fe200078e0a04 */
[C---:B------:R-:W-:Y:S01]  /*31d0*/  ISETP.GT.U32.AND P6, PT, R4.reuse, R81, PT ;  /* 0x000000510400720c */ /* 0x040fe20003fc4070 */
[C---:B------:R-:W-:Y:S01]  /*31e0*/  VIADD R98, R9.reuse, 0x1d8 ;  /* 0x000001d809627836 */ /* 0x040fe20000000000 */
[----:B------:R-:W-:Y:S01]  /*31f0*/  ISETP.GT.U32.AND P3, PT, R4, R73, PT ;  /* 0x000000490400720c */ /* 0x000fe20003f64070 */
[----:B------:R-:W-:-:S02]  /*3200*/  VIADD R94, R9, 0x1f8 ;  /* 0x000001f8095e7836 */ /* 0x000fc40000000000 */
[----:B------:R-:W-:Y:S01]  /*3210*/  IMAD.HI.U32 R9, R7, R12, RZ ;  /* 0x0000000c07097227 */ /* 0x000fe200078e00ff */
[----:B------:R-:W-:Y:S02]  /*3220*/  IABS R83, R98 ;  /* 0x0000006200537213 */ /* 0x000fe40000000000 */
[----:B------:R-:W-:Y:S01]  /*3230*/  IABS R91, R94 ;  /* 0x0000005e005b7213 */ /* 0x000fe20000000000 */
[----:B------:R-:W-:Y:S02]  /*3240*/  IMAD.MOV R9, RZ, RZ, -R9 ;  /* 0x000000ffff097224 */ /* 0x000fe400078e0a09 */
[----:B------:R-:W-:Y:S01]  /*3250*/  @!P2 IMAD.IADD R85, R85, 0x1, -R4 ;  /* 0x000000015555a824 */ /* 0x000fe200078e0a04 */
[----:B------:R-:W-:Y:S01]  /*3260*/  ISETP.GE.AND P2, PT, R72, RZ, PT ;  /* 0x000000ff4800720c */ /* 0x000fe20003f46270 */
[----:B------:R-:W-:Y:S02]  /*3270*/  IMAD R9, R4, R9, R12 ;  /* 0x0000000904097224 */ /* 0x000fe400078e020c */
[----:B------:R-:W-:-:S02]  /*3280*/  @!P6 IMAD.IADD R81, R81, 0x1, -R4 ;  /* 0x000000015151e824 */ /* 0x000fc400078e0a04 */
[----:B------:R-:W-:Y:S01]  /*3290*/  IMAD.MOV.U32 R72, RZ, RZ, R29 ;  /* 0x000000ffff487224 */ /* 0x000fe200078e001d */
[----:B------:R-:W-:Y:S01]  /*32a0*/  ISETP.GT.U32.AND P6, PT, R4, R9, PT ;  /* 0x000000090400720c */ /* 0x000fe20003fc4070 */
[----:B------:R-:W-:Y:S01]  /*32b0*/  @!P3 IMAD.IADD R73, R73, 0x1, -R4 ;  /* 0x000000014949b824 */ /* 0x000fe200078e0a04 */
[----:B------:R-:W-:Y:S01]  /*32c0*/  ISETP.GE.AND P3, PT, R28, RZ, PT ;  /* 0x000000ff1c00720c */ /* 0x000fe20003f66270 */
[----:B------:R-:W-:Y:S01]  /*32d0*/  @!P1 IMAD.MOV R72, RZ, RZ, -R72 ;  /* 0x000000ffff489224 */ /* 0x000fe200078e0a48 */
[----:B------:R-:W-:Y:S01]  /*32e0*/  ISETP.GT.U32.AND P1, PT, R4, R77, PT ;  /* 0x0000004d0400720c */ /* 0x000fe20003f24070 */
[C---:B------:R-:W-:Y:S01]  /*32f0*/  IMAD.HI.U32 R16, R7.reuse, R87, RZ ;  /* 0x0000005707107227 */ /* 0x040fe200078e00ff */
[----:B------:R-:W0:Y:S03]  /*3300*/  LDC.64 R28, c[0x0][0x3a0] ;  /* 0x0000e800ff1c7b82 */ /* 0x000e260000000a00 */
[----:B------:R-:W-:-:S04]  /*3310*/  IMAD.HI.U32 R18, R7, R89, RZ ;  /* 0x0000005907127227 */ /* 0x000fc800078e00ff */
[----:B------:R-:W-:Y:S02]  /*3320*/  IMAD.MOV.U32 R74, RZ, RZ, R55 ;  /* 0x000000ffff4a7224 */ /* 0x000fe400078e0037 */
[----:B------:R-:W-:Y:S02]  /*3330*/  IMAD.MOV R16, RZ, RZ, -R16 ;  /* 0x000000ffff107224 */ /* 0x000fe400078e0a10 */
[----:B------:R-:W-:Y:S02]  /*3340*/  IMAD.MOV R18, RZ, RZ, -R18 ;  /* 0x000000ffff127224 */ /* 0x000fe400078e0a12 */
[----:B------:R-:W-:Y:S02]  /*3350*/  IMAD.MOV.U32 R78, RZ, RZ, R59 ;  /* 0x000000ffff4e7224 */ /* 0x000fe400078e003b */
[----:B------:R-:W-:Y:S01]  /*3360*/  @!P0 IMAD.MOV R74, RZ, RZ, -R74 ;  /* 0x000000ffff4a8224 */ /* 0x000fe200078e0a4a */
[----:B------:R-:W-:Y:S01]  /*3370*/  ISETP.GT.U32.AND P0, PT, R4, R13, PT ;  /* 0x0000000d0400720c */ /* 0x000fe20003f04070 */
[----:B------:R-:W-:-:S04]  /*3380*/  IMAD.HI.U32 R12, R7, R83, RZ ;  /* 0x00000053070c7227 */ /* 0x000fc800078e00ff */
[C---:B------:R-:W-:Y:S02]  /*3390*/  IMAD R87, R4.reuse, R16, R87 ;  /* 0x0000001004577224 */ /* 0x040fe400078e0257 */
[C---:B------:R-:W-:Y:S02]  /*33a0*/  IMAD R89, R4.reuse, R18, R89 ;  /* 0x0000001204597224 */ /* 0x040fe400078e0259 */
[----:B------:R-:W-:Y:S01]  /*33b0*/  @!P6 IMAD.IADD R9, R9, 0x1, -R4 ;  /* 0x000000010909e824 */ /* 0x000fe200078e0a04 */
[C---:B------:R-:W-:Y:S01]  /*33c0*/  ISETP.GT.U32.AND P6, PT, R4.reuse, R85, PT ;  /* 0x000000550400720c */ /* 0x040fe20003fc4070 */
[----:B------:R-:W-:Y:S02]  /*33d0*/  IMAD.MOV.U32 R80, RZ, RZ, R61 ;  /* 0x000000ffff507224 */ /* 0x000fe400078e003d */
[----:B------:R-:W-:Y:S02]  /*33e0*/  IMAD.MOV.U32 R82, RZ, RZ, R63 ;  /* 0x000000ffff527224 */ /* 0x000fe400078e003f */
[----:B------:R-:W-:Y:S01]  /*33f0*/  @!P5 IMAD.MOV R78, RZ, RZ, -R78 ;  /* 0x000000ffff4ed224 */ /* 0x000fe200078e0a4e */
[----:B------:R-:W-:Y:S01]  /*3400*/  ISETP.GT.U32.AND P5, PT, R4, R81, PT ;  /* 0x000000510400720c */ /* 0x000fe20003fa4070 */
[----:B------:R-:W-:-:S04]  /*3410*/  IMAD.HI.U32 R7, R7, R91, RZ ;  /* 0x0000005b07077227 */ /* 0x000fc800078e00ff */
[----:B------:R-:W-:Y:S01]  /*3420*/  @!P3 IMAD.MOV R80, RZ, RZ, -R80 ;  /* 0x000000ffff50b224 */ /* 0x000fe200078e0a50 */
[C---:B------:R-:W-:Y:S01]  /*3430*/  ISETP.GT.U32.AND P3, PT, R4.reuse, R87, PT ;  /* 0x000000570400720c */ /* 0x040fe20003f64070 */
[----:B------:R-:W-:Y:S01]  /*3440*/  @!P2 IMAD.MOV R82, RZ, RZ, -R82 ;  /* 0x000000ffff52a224 */ /* 0x000fe200078e0a52 */
[C---:B------:R-:W-:Y:S01]  /*3450*/  ISETP.GT.U32.AND P2, PT, R4.reuse, R9, PT ;  /* 0x000000090400720c */ /* 0x040fe20003f44070 */
[----:B------:R-:W-:Y:S01]  /*3460*/  @!P1 IMAD.IADD R77, R77, 0x1, -R4 ;  /* 0x000000014d4d9824 */ /* 0x000fe200078e0a04 */
[C---:B------:R-:W-:Y:S01]  /*3470*/  ISETP.GT.U32.AND P1, PT, R4.reuse, R89, PT ;  /* 0x000000590400720c */ /* 0x040fe20003f24070 */
[----:B------:R-:W-:Y:S02]  /*3480*/  IMAD.MOV R7, RZ, RZ, -R7 ;  /* 0x000000ffff077224 */ /* 0x000fe400078e0a07 */
[----:B------:R-:W-:Y:S02]  /*3490*/  IMAD.MOV R12, RZ, RZ, -R12 ;  /* 0x000000ffff0c7224 */ /* 0x000fe400078e0a0c */
[----:B------:R-:W-:-:S02]  /*34a0*/  IMAD R91, R4, R7, R91 ;  /* 0x00000007045b7224 */ /* 0x000fc400078e025b */
[C---:B------:R-:W-:Y:S01]  /*34b0*/  IMAD R83, R4.reuse, R12, R83 ;  /* 0x0000000c04537224 */ /* 0x040fe200078e0253 */
[----:B------:R-:W-:Y:S01]  /*34c0*/  PRMT R12, RZ, 0x7610, R12 ;  /* 0x00007610ff0c7816 */ /* 0x000fe2000000000c */
[--C-:B------:R-:W-:Y:S01]  /*34d0*/  @!P0 IMAD.IADD R13, R13, 0x1, -R4.reuse ;  /* 0x000000010d0d8824 */ /* 0x100fe200078e0a04 */
[C---:B------:R-:W-:Y:S01]  /*34e0*/  ISETP.GT.U32.AND P0, PT, R4.reuse, R91, PT ;  /* 0x0000005b0400720c */ /* 0x040fe20003f04070 */
[--C-:B------:R-:W-:Y:S01]  /*34f0*/  @!P5 IMAD.IADD R81, R81, 0x1, -R4.reuse ;  /* 0x000000015151d824 */ /* 0x100fe200078e0a04 */
[----:B------:R-:W-:Y:S01]  /*3500*/  ISETP.GT.U32.AND P5, PT, R4, R83, PT ;  /* 0x000000530400720c */ /* 0x000fe20003fa4070 */
[--C-:B------:R-:W-:Y:S01]  /*3510*/  @!P3 IMAD.IADD R87, R87, 0x1, -R4.reuse ;  /* 0x000000015757b824 */ /* 0x100fe200078e0a04 */
[----:B------:R-:W-:Y:S01]  /*3520*/  ISETP.GE.AND P3, PT, R86, RZ, PT ;  /* 0x000000ff5600720c */ /* 0x000fe20003f66270 */
[--C-:B------:R-:W-:Y:S01]  /*3530*/  @!P2 IMAD.IADD R9, R9, 0x1, -R4.reuse ;  /* 0x000000010909a824 */ /* 0x100fe200078e0a04 */
[----:B------:R-:W-:Y:S01]  /*3540*/  ISETP.GE.AND P2, PT, R88, RZ, PT ;  /* 0x000000ff5800720c */ /* 0x000fe20003f46270 */
[----:B------:R-:W-:Y:S01]  /*3550*/  @!P1 IMAD.IADD R89, R89, 0x1, -R4 ;  /* 0x0000000159599824 */ /* 0x000fe200078e0a04 */
[----:B------:R-:W-:Y:S01]  /*3560*/  ISETP.GE.AND P1, PT, R64, RZ, PT ;  /* 0x000000ff4000720c */ /* 0x000fe20003f26270 */
[----:B------:R-:W-:-:S02]  /*3570*/  IMAD.MOV.U32 R76, RZ, RZ, R57 ;  /* 0x000000ffff4c7224 */ /* 0x000fc400078e0039 */
[----:B------:R-:W-:Y:S01]  /*3580*/  @!P6 IMAD.IADD R85, R85, 0x1, -R4 ;  /* 0x000000015555e824 */ /* 0x000fe200078e0a04 */
[----:B------:R-:W-:Y:S01]  /*3590*/  ISETP.GE.AND P6, PT, R84, RZ, PT ;  /* 0x000000ff5400720c */ /* 0x000fe20003fc6270 */
[----:B------:R-:W-:Y:S01]  /*35a0*/  @!P4 IMAD.MOV R76, RZ, RZ, -R76 ;  /* 0x000000ffff4cc224 */ /* 0x000fe200078e0a4c */
[----:B------:R-:W-:Y:S01]  /*35b0*/  ISETP.GT.U32.AND P4, PT, R4, R79, PT ;  /* 0x0000004f0400720c */ /* 0x000fe20003f84070 */
[--C-:B------:R-:W-:Y:S01]  /*35c0*/  @!P0 IMAD.IADD R91, R91, 0x1, -R4.reuse ;  /* 0x000000015b5b8824 */ /* 0x100fe200078e0a04 */
[----:B------:R-:W-:Y:S01]  /*35d0*/  ISETP.GE.AND P0, PT, R66, RZ, PT ;  /* 0x000000ff4200720c */ /* 0x000fe20003f06270 */
[----:B------:R-:W-:Y:S01]  /*35e0*/  @!P5 IMAD.IADD R83, R83, 0x1, -R4 ;  /* 0x000000015353d824 */ /* 0x000fe200078e0a04 */
[----:B------:R-:W-:Y:S01]  /*35f0*/  ISETP.GT.U32.AND P5, PT, R4, R87, PT ;  /* 0x000000570400720c */ /* 0x000fe20003fa4070 */
[----:B------:R-:W-:Y:S02]  /*3600*/  IMAD.MOV.U32 R86, RZ, RZ, R67 ;  /* 0x000000ffff567224 */ /* 0x000fe400078e0043 */
[----:B------:R-:W-:Y:S01]  /*3610*/  IMAD.MOV.U32 R88, RZ, RZ, R69 ;  /* 0x000000ffff587224 */ /* 0x000fe200078e0045 */
[----:B------:R-:W-:Y:S01]  /*3620*/  SHF.R.U32.HI R69, RZ, 0x7, R2 ;  /* 0x00000007ff457819 */ /* 0x000fe20000011602 */
[----:B------:R-:W-:-:S02]  /*3630*/  IMAD.MOV.U32 R90, RZ, RZ, R11 ;  /* 0x000000ffff5a7224 */ /* 0x000fc400078e000b */
[----:B------:R-:W-:Y:S01]  /*3640*/  @!P3 IMAD.MOV R86, RZ, RZ, -R86 ;  /* 0x000000ffff56b224 */ /* 0x000fe200078e0a56 */
[C---:B------:R-:W-:Y:S01]  /*3650*/  ISETP.GT.U32.AND P3, PT, R4.reuse, R89, PT ;  /* 0x000000590400720c */ /* 0x040fe20003f64070 */
[----:B------:R-:W-:Y:S01]  /*3660*/  @!P2 IMAD.MOV R88, RZ, RZ, -R88 ;  /* 0x000000ffff58a224 */ /* 0x000fe200078e0a58 */
[C---:B------:R-:W-:Y:S01]  /*3670*/  ISETP.GT.U32.AND P2, PT, R4.reuse, R91, PT ;  /* 0x0000005b0400720c */ /* 0x040fe20003f44070 */
[----:B------:R-:W-:Y:S01]  /*3680*/  @!P1 IMAD.MOV R90, RZ, RZ, -R90 ;  /* 0x000000ffff5a9224 */ /* 0x000fe200078e0a5a */
[----:B------:R-:W-:Y:S01]  /*3690*/  ISETP.GT.U32.AND P1, PT, R4, R83, PT ;  /* 0x000000530400720c */ /* 0x000fe20003f24070 */
[----:B------:R-:W-:Y:S01]  /*36a0*/  IMAD.MOV.U32 R84, RZ, RZ, R65 ;  /* 0x000000ffff547224 */ /* 0x000fe200078e0041 */
[----:B------:R-:W-:Y:S01]  /*36b0*/  SGXT.U32 R69, R69, 0x1 ;  /* 0x000000014545781a */ /* 0x000fe20000000000 */
[----:B------:R-:W-:Y:S01]  /*36c0*/  @!P4 IMAD.IADD R79, R79, 0x1, -R4 ;  /* 0x000000014f4fc824 */ /* 0x000fe200078e0a04 */
[----:B------:R-:W-:Y:S01]  /*36d0*/  ISETP.GE.AND P4, PT, R5, RZ, PT ;  /* 0x000000ff0500720c */ /* 0x000fe20003f86270 */
[----:B------:R-:W-:Y:S01]  /*36e0*/  @!P6 IMAD.MOV R84, RZ, RZ, -R84 ;  /* 0x000000ffff54e224 */ /* 0x000fe200078e0a54 */
[----:B------:R-:W-:Y:S01]  /*36f0*/  ISETP.GE.AND P6, PT, R92, RZ, PT ;  /* 0x000000ff5c00720c */ /* 0x000fe20003fc6270 */
[C---:B-----5:R-:W-:Y:S01]  /*3700*/  IMAD R61, R69.reuse, R168, RZ ;  /* 0x000000a8453d7224 */ /* 0x060fe200078e02ff */
[----:B------:R-:W-:Y:S01]  /*3710*/  LOP3.LUT R173, R69, 0x8, RZ, 0xfc, !PT ;  /* 0x0000000845ad7812 */ /* 0x000fe200078efcff */
[----:B------:R-:W-:Y:S01]  /*3720*/  @!P0 IMAD.MOV R73, RZ, RZ, -R73 ;  /* 0x000000ffff498224 */ /* 0x000fe200078e0a49 */
[----:B------:R-:W-:Y:S01]  /*3730*/  ISETP.GE.AND P0, PT, R93, RZ, PT ;  /* 0x000000ff5d00720c */ /* 0x000fe20003f06270 */
[--C-:B------:R-:W-:Y:S01]  /*3740*/  @!P5 IMAD.IADD R87, R87, 0x1, -R4.reuse ;  /* 0x000000015757d824 */ /* 0x100fe200078e0a04 */
[----:B------:R-:W-:Y:S01]  /*3750*/  ISETP.GE.AND P5, PT, R95, RZ, PT ;  /* 0x000000ff5f00720c */ /* 0x000fe20003fa6270 */
[----:B------:R-:W-:Y:S01]  /*3760*/  IMAD R59, R168, 0x2, R61 ;  /* 0x00000002a83b7824 */ /* 0x000fe200078e023d */
[----:B------:R-:W-:Y:S01]  /*3770*/  LOP3.LUT R175, R69, 0x10, RZ, 0xfc, !PT ;  /* 0x0000001045af7812 */ /* 0x000fe200078efcff */
[--C-:B------:R-:W-:Y:S01]  /*3780*/  @!P3 IMAD.IADD R89, R89, 0x1, -R4.reuse ;  /* 0x000000015959b824 */ /* 0x100fe200078e0a04 */
[----:B------:R-:W-:Y:S01]  /*3790*/  ISETP.GE.AND P3, PT, R97, RZ, PT ;  /* 0x000000ff6100720c */ /* 0x000fe20003f66270 */
[--C-:B------:R-:W-:Y:S01]  /*37a0*/  @!P2 IMAD.IADD R91, R91, 0x1, -R4.reuse ;  /* 0x000000015b5ba824 */ /* 0x100fe200078e0a04 */
[----:B------:R-:W-:Y:S01]  /*37b0*/  ISETP.GE.AND P2, PT, R99, RZ, PT ;  /* 0x000000ff6300720c */ /* 0x000fe20003f46270 */
[----:B------:R-:W-:Y:S01]  /*37c0*/  @!P1 IMAD.IADD R83, R83, 0x1, -R4 ;  /* 0x0000000153539824 */ /* 0x000fe200078e0a04 */
[----:B------:R-:W-:Y:S01]  /*37d0*/  ISETP.NE.U32.AND P1, PT, R223, RZ, PT ;  /* 0x000000ffdf00720c */ /* 0x000fe20003f25070 */
[----:B0-----:R-:W-:-:S02]  /*37e0*/  IMAD R4, R6, R29, RZ ;  /* 0x0000001d06047224 */ /* 0x001fc400078e02ff */
[----:B------:R-:W-:Y:S02]  /*37f0*/  IMAD R57, R168, 0x2, R59 ;  /* 0x00000002a8397824 */ /* 0x000fe400078e023b */
[----:B------:R-:W-:Y:S02]  /*3800*/  IMAD.MOV.U32 R63, RZ, RZ, R9 ;  /* 0x000000ffff3f7224 */ /* 0x000fe400078e0009 */
[----:B------:R-:W-:Y:S02]  /*3810*/  VIADD R172, R28, 0x1f ;  /* 0x0000001f1cac7836 */ /* 0x000fe40000000000 */
[----:B------:R-:W-:Y:S02]  /*3820*/  IMAD.SHL.U32 R20, R4, 0x2, RZ ;  /* 0x0000000204147824 */ /* 0x000fe400078e00ff */
[----:B------:R-:W-:Y:S02]  /*3830*/  IMAD.MOV.U32 R92, RZ, RZ, R13 ;  /* 0x000000ffff5c7224 */ /* 0x000fe400078e000d */
[----:B------:R-:W-:-:S02]  /*3840*/  IMAD R55, R168, 0x2, R57 ;  /* 0x00000002a8377824 */ /* 0x000fc400078e0239 */
[----:B------:R-:W-:Y:S01]  /*3850*/  @!P4 IMAD.MOV R63, RZ, RZ, -R63 ;  /* 0x000000ffff3fc224 */ /* 0x000fe200078e0a3f */
[----:B------:R-:W-:Y:S01]  /*3860*/  ISETP.GE.AND P4, PT, R96, RZ, PT ;  /* 0x000000ff6000720c */ /* 0x000fe20003f86270 */
[----:B------:R-:W-:Y:S01]  /*3870*/  @!P6 IMAD.MOV R75, RZ, RZ, -R75 ;  /* 0x000000ffff4be224 */ /* 0x000fe200078e0a4b */
[----:B---3--:R-:W-:Y:S01]  /*3880*/  IADD3 R22, P6, PT, R20, UR12, RZ ;  /* 0x0000000c14167c10 */ /* 0x008fe2000ffde0ff */
[----:B------:R-:W-:Y:S01]  /*3890*/  @!P0 IMAD.MOV R77, RZ, RZ, -R77 ;  /* 0x000000ffff4d8224 */ /* 0x000fe200078e0a4d */
[----:B------:R-:W-:Y:S01]  /*38a0*/  ISETP.GT.AND P0, PT, R172, 0x1f, PT ;  /* 0x0000001fac00780c */ /* 0x000fe20003f04270 */
[----:B------:R-:W-:Y:S02]  /*38b0*/  @!P5 IMAD.MOV R92, RZ, RZ, -R92 ;  /* 0x000000ffff5cd224 */ /* 0x000fe400078e0a5c */
[----:B------:R-:W-:Y:S01]  /*38c0*/  IMAD R13, R168, 0x2, R55 ;  /* 0x00000002a80d7824 */ /* 0x000fe200078e0237 */
[----:B------:R-:W-:Y:S09]  /*38d0*/  BRA.U UP0, `(.L_x_5) ;  /* 0x0000000100187547 */ /* 0x000ff2000b800000 */
[----:B------:R-:W-:Y:S01]  /*38e0*/  ELECT P5, URZ, PT ;  /* 0x0000000000ff782f */ /* 0x000fe200038a0000 */
[----:B------:R-:W-:Y:S01]  /*38f0*/  IMAD.MOV.U32 R5, RZ, RZ, 0x1 ;  /* 0x00000001ff057424 */ /* 0x000fe200078e00ff */
[----:B------:R-:W-:Y:S01]  /*3900*/  UMOV UR4, 0x40 ;  /* 0x0000004000047882 */ /* 0x000fe20000000000 */
[----:B------:R-:W-:Y:S01]  /*3910*/  UVIRTCOUNT.DEALLOC.SMPOOL 0x80 ;  /* 0x000000800000784c */ /* 0x000fe20000000000 */
[----:B------:R-:W-:-:S09]  /*3920*/  ULEA UR4, UR6, UR4, 0x18 ;  /* 0x0000000406047291 */ /* 0x000fd2000f8ec0ff */
[----:B------:R0:W-:Y:S03]  /*3930*/  @P5 STS.U8 [UR4], R5 ;  /* 0x00000005ff005988 */ /* 0x0001e60008000004 */
.L_x_5:
[----:B------:R-:W-:Y:S01]  /*3940*/  STTM.x64 tmem[UR10], RZ ;  /* 0x000000ff000079ed */ /* 0x000fe2000834000a */
[----:B------:R-:W-:Y:S01]  /*3950*/  STTM.x64 tmem[UR10+0x40], RZ ;  /* 0x000040ff000079ed */ /* 0x000fe2000834000a */
[----:B------:R-:W-:Y:S01]  /*3960*/  STTM.x64 tmem[UR10+0x80], RZ ;  /* 0x000080ff000079ed */ /* 0x000fe2000834000a */
[----:B------:R-:W-:Y:S01]  /*3970*/  STTM.x64 tmem[UR10+0xc0], RZ ;  /* 0x0000c0ff000079ed */ /* 0x000fe2000834000a */
[----:B------:R-:W1:Y:S02]  /*3980*/  FENCE.VIEW.ASYNC.T ;  /* 0x00000000000073c6 */ /* 0x000e640000000200 */
[----:B-1----:R-:W-:Y:S01]  /*3990*/  VOTEU.ALL UP1, P1 ;  /* 0x0000000000ff7886 */ /* 0x002fe20000820000 */
[----:B------:R-:W-:Y:S01]  /*39a0*/  VOTEU.ALL UP2, P1 ;  /* 0x0000000000ff7886 */ /* 0x000fe20000840000 */
[----:B------:R-:W-:Y:S01]  /*39b0*/  IMAD R11, R168, 0x2, R13 ;  /* 0x00000002a80b7824 */ /* 0x000fe200078e020d */
[----:B------:R-:W-:Y:S02]  /*39c0*/  LEA.HI.X.SX32 R16, R4, UR13, 0x1, P6 ;  /* 0x0000000d04107c11 */ /* 0x000fe4000b0f0eff */
[----:B------:R-:W-:-:S04]  /*39d0*/  @!UP1 UIADD3 UR4, UPT, UPT, -UR7, 0x100000, URZ ;  /* 0x0010000007049890 */ /* 0x000fc8000fffe1ff */
[----:B------:R-:W-:Y:S02]  /*39e0*/  @!UP1 USHF.L.U32 UR5, UR4, 0xb, URZ ;  /* 0x0000000b04059899 */ /* 0x000fe400080006ff */
[----:B------:R-:W-:Y:S01]  /*39f0*/  @!UP1 USHF.L.U32 UR4, UR4, 0x1, URZ ;  /* 0x0000000104049899 */ /* 0x000fe200080006ff */
[----:B------:R-:W-:Y:S01]  /*3a00*/  BAR.SYNC.DEFER_BLOCKING 0x0 ;  /* 0x0000000000007b1d */ /* 0x000fe20000010000 */
[C---:B0-----:R-:W-:Y:S01]  /*3a10*/  IMAD R5, R168.reuse, 0x2, R11 ;  /* 0x00000002a8057824 */ /* 0x041fe200078e020b */
[----:B------:R-:W-:Y:S02]  /*3a20*/  ISETP.LT.AND P6, PT, R173, R28, P0 ;  /* 0x0000001cad00720c */ /* 0x000fe400007c1270 */
[----:B------:R-:W-:Y:S01]  /*3a30*/  LEA R64, P5, R13, R22, 0x1 ;  /* 0x000000160d407211 */ /* 0x000fe200078a08ff */
[----:B------:R-:W-:-:S03]  /*3a40*/  IMAD R7, R168, 0x2, R5 ;  /* 0x00000002a8077824 */ /* 0x000fc600078e0205 */
[----:B------:R-:W-:Y:S01]  /*3a50*/  LEA.HI.X.SX32 R65, R13, R16, 0x1, P5 ;  /* 0x000000100d417211 */ /* 0x000fe200028f0eff */
[----:B------:R-:W-:Y:S01]  /*3a60*/  IMAD R9, R168, 0x2, R7 ;  /* 0x00000002a8097824 */ /* 0x000fe200078e0207 */
[----:B------:R-:W-:-:S03]  /*3a70*/  ISETP.LT.AND P5, PT, R175, R28, P0 ;  /* 0x0000001caf00720c */ /* 0x000fc600007a1270 */
[C---:B------:R-:W-:Y:S01]  /*3a80*/  IMAD R211, R168.reuse, 0x2, R9 ;  /* 0x00000002a8d37824 */ /* 0x040fe200078e0209 */
[----:B------:R-:W0:Y:S02]  /*3a90*/  FENCE.VIEW.ASYNC.S ;  /* 0x00000000000073c6 */ /* 0x000e240000000000 */
[----:B0-----:R0:W1:Y:S02]  /*3aa0*/  @!UP2 SYNCS.EXCH.64 URZ, [UR11], UR4 ;  /* 0x000000040bffa5b2 */ /* 0x0010640008000100 */
[----:B-1----:R-:W-:Y:S01]  /*3ab0*/  BAR.SYNC.DEFER_BLOCKING 0x0 ;  /* 0x0000000000007b1d */ /* 0x002fe20000010000 */
[----:B------:R-:W-:Y:S01]  /*3ac0*/  IMAD R213, R168, 0x2, R211 ;  /* 0x00000002a8d57824 */ /* 0x000fe200078e02d3 */
[----:B------:R-:W-:-:S03]  /*3ad0*/  LOP3.LUT R177, R69, 0x18, RZ, 0xfc, !PT ;  /* 0x0000001845b17812 */ /* 0x000fc600078efcff */
[----:B------:R-:W-:Y:S01]  /*3ae0*/  IMAD R215, R168, 0x2, R213 ;  /* 0x00000002a8d77824 */ /* 0x000fe200078e02d5 */
[----:B------:R-:W-:-:S03]  /*3af0*/  PRMT R18, RZ, 0x7610, R18 ;  /* 0x00007610ff127816 */ /* 0x000fc60000000012 */
[----:B------:R-:W-:Y:S02]  /*3b00*/  IMAD R93, R168, 0x2, R215 ;  /* 0x00000002a85d7824 */ /* 0x000fe400078e02d7 */
[----:B------:R-:W-:Y:S02]  /*3b10*/  @!P4 IMAD.MOV R79, RZ, RZ, -R79 ;  /* 0x000000ffff4fc224 */ /* 0x000fe400078e0a4f */
[----:B------:R-:W-:Y:S02]  /*3b20*/  @!P3 IMAD.MOV R81, RZ, RZ, -R81 ;  /* 0x000000ffff51b224 */ /* 0x000fe400078e0a51 */
[----:B------:R-:W-:Y:S01]  /*3b30*/  @!P2 IMAD.MOV R85, RZ, RZ, -R85 ;  /* 0x000000ffff55a224 */ /* 0x000fe200078e0a55 */
[----:B------:R-:W-:Y:S01]  /*3b40*/  LOP3.LUT R29, RZ, R71, RZ, 0x33, !PT ;  /* 0x00000047ff1d7212 */ /* 0x000fe200078e33ff */
[----:B0-----:R-:W0:Y:S01]  /*3b50*/  LDCU UR4, c[0x0][0x3b0] ;  /* 0x00007600ff0477ac */ /* 0x001e220008000800 */
[----:B------:R1:W2:Y:S01]  /*3b60*/  @P6 LDG.E.U16 R12, desc[UR20][R64.64] ;  /* 0x00000014400c6981 */ /* 0x0002a2000c1e1500 */
[----:B------:R-:W-:-:S02]  /*3b70*/  LEA R66, P6, R9, R22, 0x1 ;  /* 0x0000001609427211 */ /* 0x000fc400078c08ff */
[----:B------:R-:W-:Y:S02]  /*3b80*/  ISETP.GE.AND P4, PT, R24, RZ, PT ;  /* 0x000000ff1800720c */ /* 0x000fe40003f86270 */
[----:B------:R-:W-:Y:S02]  /*3b90*/  LEA.HI.X.SX32 R67, R9, R16, 0x1, P6 ;  /* 0x0000001009437211 */ /* 0x000fe400030f0eff */
[----:B------:R-:W-:-:S03]  /*3ba0*/  ISETP.LT.AND P6, PT, R177, R28, P0 ;  /* 0x0000001cb100720c */ /* 0x000fc600007c1270 */
[----:B------:R3:W4:Y:S01]  /*3bb0*/  @P5 LDG.E.U16 R18, desc[UR20][R66.64] ;  /* 0x0000001442125981 */ /* 0x000722000c1e1500 */
[C---:B-1----:R-:W-:Y:S02]  /*3bc0*/  LEA R64, P5, R93.reuse, R22, 0x1 ;  /* 0x000000165d407211 */ /* 0x042fe400078a08ff */
[----:B------:R-:W-:Y:S02]  /*3bd0*/  PRMT R24, RZ, 0x7610, R24 ;  /* 0x00007610ff187816 */ /* 0x000fe40000000018 */
[----:B------:R-:W-:Y:S02]  /*3be0*/  LEA.HI.X.SX32 R65, R93, R16, 0x1, P5 ;  /* 0x000000105d417211 */ /* 0x000fe400028f0eff */
[----:B------:R-:W-:Y:S02]  /*3bf0*/  ISETP.GE.AND P3, PT, R100, RZ, PT ;  /* 0x000000ff6400720c */ /* 0x000fe40003f66270 */
[----:B------:R-:W-:Y:S01]  /*3c00*/  ISETP.GE.AND P2, PT, R98, RZ, PT ;  /* 0x000000ff6200720c */ /* 0x000fe20003f46270 */
[----:B------:R1:W5:Y:S01]  /*3c10*/  @P6 LDG.E.U16 R24, desc[UR20][R64.64] ;  /* 0x0000001440186981 */ /* 0x000362000c1e1500 */
[----:B------:R-:W-:Y:S01]  /*3c20*/  ISETP.GE.AND P5, PT, R94, RZ, PT ;  /* 0x000000ff5e00720c */ /* 0x000fe20003fa6270 */
[----:B------:R-:W-:Y:S01]  /*3c30*/  @!P4 IMAD.MOV R87, RZ, RZ, -R87 ;  /* 0x000000ffff57c224 */ /* 0x000fe200078e0a57 */
[----:B------:R-:W-:-:S02]  /*3c40*/  ISETP.NE.AND P4, PT, R71, RZ, PT ;  /* 0x000000ff4700720c */ /* 0x000fc40003f85270 */
[----:B------:R-:W-:Y:S01]  /*3c50*/  LOP3.LUT R181, R69, 0x1a, RZ, 0xfc, !PT ;  /* 0x0000001a45b57812 */ /* 0x000fe200078efcff */
[----:B------:R-:W-:Y:S01]  /*3c60*/  IMAD R93, R168, 0x2, R93 ;  /* 0x00000002a85d7824 */ /* 0x000fe200078e025d */
[----:B---3--:R-:W-:-:S03]  /*3c70*/  SEL R66, R29, R14, !P4 ;  /* 0x0000000e1d427207 */ /* 0x008fc60006000000 */
[----:B------:R-:W-:Y:S01]  /*3c80*/  @!P3 IMAD.MOV R89, RZ, RZ, -R89 ;  /* 0x000000ffff59b224 */ /* 0x000fe200078e0a59 */
[----:B------:R-:W-:Y:S01]  /*3c90*/  ISETP.LT.AND P3, PT, R181, R28, P0 ;  /* 0x0000001cb500720c */ /* 0x000fe20000761270 */
[----:B------:R-:W-:Y:S01]  /*3ca0*/  @!P2 IMAD.MOV R83, RZ, RZ, -R83 ;  /* 0x000000ffff53a224 */ /* 0x000fe200078e0a53 */
[----:B------:R-:W-:Y:S01]  /*3cb0*/  LEA R14, P2, R11, R22, 0x1 ;  /* 0x000000160b0e7211 */ /* 0x000fe200078408ff */
[----:B------:R-:W-:Y:S01]  /*3cc0*/  @!P5 IMAD.MOV R91, RZ, RZ, -R91 ;  /* 0x000000ffff5bd224 */ /* 0x000fe200078e0a5b */
[C---:B------:R-:W-:Y:S02]  /*3cd0*/  SEL R67, R29.reuse, R15, !P4 ;  /* 0x0000000f1d437207 */ /* 0x040fe40006000000 */
[C---:B------:R-:W-:Y:S02]  /*3ce0*/  SEL R101, R29.reuse, R32, !P4 ;  /* 0x000000201d657207 */ /* 0x040fe40006000000 */
[----:B------:R-:W-:Y:S02]  /*3cf0*/  SEL R97, R29, R26, !P4 ;  /* 0x0000001a1d617207 */ /* 0x000fe40006000000 */
[----:B------:R-:W-:-:S02]  /*3d00*/  LEA.HI.X.SX32 R15, R11, R16, 0x1, P2 ;  /* 0x000000100b0f7211 */ /* 0x000fc400010f0eff */
[-C--:B------:R-:W-:Y:S02]  /*3d10*/  LEA R32, P5, R93, R22.reuse, 0x1 ;  /* 0x000000165d207211 */ /* 0x080fe400078a08ff */
[----:B------:R-:W-:Y:S02]  /*3d20*/  LEA R26, P2, R211, R22, 0x1 ;  /* 0x00000016d31a7211 */ /* 0x000fe400078408ff */
[----:B------:R-:W-:Y:S02]  /*3d30*/  LOP3.LUT R179, R69, 0xa, RZ, 0xfc, !PT ;  /* 0x0000000a45b37812 */ /* 0x000fe400078efcff */
[----:B-1----:R-:W-:Y:S02]  /*3d40*/  SEL R64, R29, R8, !P4 ;  /* 0x000000081d407207 */ /* 0x002fe40006000000 */
[C---:B------:R-:W-:Y:S02]  /*3d50*/  LOP3.LUT R185, R69.reuse, 0xc, RZ, 0xfc, !PT ;  /* 0x0000000c45b97812 */ /* 0x040fe400078efcff */
[----:B------:R-:W-:-:S02]  /*3d60*/  LOP3.LUT R183, R69, 0x12, RZ, 0xfc, !PT ;  /* 0x0000001245b77812 */ /* 0x000fc400078efcff */
[C---:B------:R-:W-:Y:S02]  /*3d70*/  SEL R102, R29.reuse, R33, !P4 ;  /* 0x000000211d667207 */ /* 0x040fe40006000000 */
[----:B------:R-:W-:Y:S02]  /*3d80*/  PRMT R8, RZ, 0x7610, R8 ;  /* 0x00007610ff087816 */ /* 0x000fe40000000008 */
[----:B------:R-:W-:Y:S02]  /*3d90*/  SEL R98, R29, R27, !P4 ;  /* 0x0000001b1d627207 */ /* 0x000fe40006000000 */
[----:B------:R-:W-:Y:S02]  /*3da0*/  LEA.HI.X.SX32 R33, R93, R16, 0x1, P5 ;  /* 0x000000105d217211 */ /* 0x000fe400028f0eff */
[C---:B------:R-:W-:Y:S02]  /*3db0*/  SEL R109, R29.reuse, R50, !P4 ;  /* 0x000000321d6d7207 */ /* 0x040fe40006000000 */
[C---:B------:R-:W-:Y:S01]  /*3dc0*/  SEL R113, R29.reuse, R52, !P4 ;  /* 0x000000341d717207 */ /* 0x040fe20006000000 */
[----:B------:R-:W3:Y:S01]  /*3dd0*/  @P3 LDG.E.U16 R8, desc[UR20][R32.64] ;  /* 0x0000001420083981 */ /* 0x000ee2000c1e1500 */
[----:B------:R-:W-:-:S02]  /*3de0*/  SEL R117, R29, R54, !P4 ;  /* 0x000000361d757207 */ /* 0x000fc40006000000 */
[----:B------:R-:W-:Y:S02]  /*3df0*/  SEL R127, R29, R68, !P4 ;  /* 0x000000441d7f7207 */ /* 0x000fe40006000000 */
[----:B------:R-:W-:Y:S02]  /*3e00*/  LEA.HI.X.SX32 R27, R211, R16, 0x1, P2 ;  /* 0x00000010d31b7211 */ /* 0x000fe400010f0eff */
[----:B------:R-:W-:Y:S02]  /*3e10*/  ISETP.LT.AND P6, PT, R179, R28, P0 ;  /* 0x0000001cb300720c */ /* 0x000fe400007c1270 */
[C---:B------:R-:W-:Y:S02]  /*3e20*/  SEL R63, R29.reuse, R63, !P4 ;  /* 0x0000003f1d3f7207 */ /* 0x040fe40006000000 */
[C---:B------:R-:W-:Y:S02]  /*3e30*/  SEL R65, R29.reuse, R10, !P4 ;  /* 0x0000000a1d417207 */ /* 0x040fe40006000000 */
[----:B------:R-:W-:-:S02]  /*3e40*/  SEL R71, R29, R17, !P4 ;  /* 0x000000111d477207 */ /* 0x000fc40006000000 */
[C---:B------:R-:W-:Y:S02]  /*3e50*/  SEL R19, R29.reuse, R19, !P4 ;  /* 0x000000131d137207 */ /* 0x040fe40006000000 */
[C---:B------:R-:W-:Y:S02]  /*3e60*/  SEL R94, R29.reuse, R21, !P4 ;  /* 0x000000151d5e7207 */ /* 0x040fe40006000000 */
[C---:B------:R-:W-:Y:S02]  /*3e70*/  SEL R95, R29.reuse, R23, !P4 ;  /* 0x000000171d5f7207 */ /* 0x040fe40006000000 */
        /* <DEDUP_REMOVED lines=46> */
[----:B------:R-:W-:Y:S02]  /*4160*/  SEL R68, R29, R91, !P4 ;  /* 0x0000005b1d447207 */ /* 0x000fe40006000000 */
[-C--:B------:R-:W-:Y:S02]  /*4170*/  ISETP.LT.AND P2, PT, R185, R28.reuse, P0 ;  /* 0x0000001cb900720c */ /* 0x080fe40000741270 */
[----:B------:R-:W-:Y:S02]  /*4180*/  ISETP.LT.AND P4, PT, R183, R28, P0 ;  /* 0x0000001cb700720c */ /* 0x000fe40000781270 */
[----:B------:R-:W-:Y:S02]  /*4190*/  LEA R30, P3, R5, R22, 0x1 ;  /* 0x00000016051e7211 */ /* 0x000fe400078608ff */
[----:B------:R-:W-:-:S02]  /*41a0*/  PRMT R6, RZ, 0x7610, R6 ;  /* 0x00007610ff067816 */ /* 0x000fc40000000006 */
[----:B------:R-:W-:Y:S02]  /*41b0*/  PRMT R25, RZ, 0x7610, R25 ;  /* 0x00007610ff197816 */ /* 0x000fe40000000019 */
[----:B------:R-:W-:Y:S02]  /*41c0*/  PRMT R10, RZ, 0x7610, R10 ;  /* 0x00007610ff0a7816 */ /* 0x000fe4000000000a */
[----:B------:R-:W-:Y:S01]  /*41d0*/  LEA.HI.X.SX32 R31, R5, R16, 0x1, P3 ;  /* 0x00000010051f7211 */ /* 0x000fe200018f0eff */
[----:B------:R1:W2:Y:S01]  /*41e0*/  @P6 LDG.E.U16 R6, desc[UR20][R14.64] ;  /* 0x000000140e066981 */ /* 0x0002a2000c1e1500 */
[----:B------:R-:W-:Y:S02]  /*41f0*/  LOP3.LUT R174, R2, 0x1f, RZ, 0xc0, !PT ;  /* 0x0000001f02ae7812 */ /* 0x000fe400078ec0ff */
[C---:B------:R-:W-:Y:S01]  /*4200*/  LOP3.LUT R187, R69.reuse, 0x14, RZ, 0xfc, !PT ;  /* 0x0000001445bb7812 */ /* 0x040fe200078efcff */
[----:B------:R-:W2:Y:S01]  /*4210*/  @P2 LDG.E.U16 R25, desc[UR20][R30.64] ;  /* 0x000000141e192981 */ /* 0x000ea2000c1e1500 */
[----:B------:R-:W-:Y:S01]  /*4220*/  LOP3.LUT R189, R69, 0x1c, RZ, 0xfc, !PT ;  /* 0x0000001c45bd7812 */ /* 0x000fe200078efcff */
[----:B------:R-:W-:Y:S01]  /*4230*/  IMAD R93, R168, 0x2, R93 ;  /* 0x00000002a85d7824 */ /* 0x000fe200078e025d */
[----:B------:R-:W-:Y:S01]  /*4240*/  ISETP.LT.AND P3, PT, R187, R28, P0 ;  /* 0x0000001cbb00720c */ /* 0x000fe20000761270 */
[----:B------:R0:W2:Y:S01]  /*4250*/  @P4 LDG.E.U16 R10, desc[UR20][R26.64] ;  /* 0x000000141a0a4981 */ /* 0x0000a2000c1e1500 */
[----:B------:R-:W-:Y:S01]  /*4260*/  IMAD R17, R174, R169, RZ ;  /* 0x000000a9ae117224 */ /* 0x000fe200078e02ff */
[----:B-1----:R-:W-:-:S02]  /*4270*/  LEA R14, P2, R213, R22, 0x1 ;  /* 0x00000016d50e7211 */ /* 0x002fc400078408ff */
[----:B------:R-:W-:Y:S02]  /*4280*/  ISETP.LT.AND P4, PT, R189, R28, P0 ;  /* 0x0000001cbd00720c */ /* 0x000fe40000781270 */
[----:B------:R-:W-:Y:S02]  /*4290*/  LEA.HI.X.SX32 R15, R213, R16, 0x1, P2 ;  /* 0x00000010d50f7211 */ /* 0x000fe400010f0eff */
[----:B------:R-:W-:Y:S02]  /*42a0*/  LEA R32, P5, R93, R22, 0x1 ;  /* 0x000000165d207211 */ /* 0x000fe400078a08ff */
[----:B------:R-:W-:Y:S02]  /*42b0*/  LEA R166, P2, R17, UR14, 0x1 ;  /* 0x0000000e11a67c11 */ /* 0x000fe4000f8408ff */
[----:B------:R-:W-:Y:S02]  /*42c0*/  PRMT R23, RZ, 0x7610, R23 ;  /* 0x00007610ff177816 */ /* 0x000fe40000000017 */
[----:B0-----:R-:W-:-:S02]  /*42d0*/  PRMT R27, RZ, 0x7610, R27 ;  /* 0x00007610ff1b7816 */ /* 0x001fc4000000001b */
[----:B------:R-:W-:Y:S02]  /*42e0*/  LEA.HI.X.SX32 R33, R93, R16, 0x1, P5 ;  /* 0x000000105d217211 */ /* 0x000fe400028f0eff */
[----:B------:R-:W-:Y:S01]  /*42f0*/  LEA.HI.X.SX32 R17, R17, UR15, 0x1, P2 ;  /* 0x0000000f11117c11 */ /* 0x000fe200090f0eff */
[----:B------:R0:W2:Y:S01]  /*4300*/  @P3 LDG.E.U16 R23, desc[UR20][R14.64] ;  /* 0x000000140e173981 */ /* 0x0000a2000c1e1500 */
[C---:B------:R-:W-:Y:S01]  /*4310*/  LEA R30, P2, R61.reuse, R22, 0x1 ;  /* 0x000000163d1e7211 */ /* 0x040fe200078408ff */
[----:B------:R-:W-:Y:S02]  /*4320*/  IMAD R77, R34, UR4, RZ ;  /* 0x00000004224d7c24 */ /* 0x000fe4000f8e02ff */
[----:B------:R1:W2:Y:S01]  /*4330*/  @P4 LDG.E.U16 R27, desc[UR20][R32.64] ;  /* 0x00000014201b4981 */ /* 0x0002a2000c1e1500 */
[----:B------:R-:W-:Y:S01]  /*4340*/  LEA.HI.X.SX32 R31, R61, R16, 0x1, P2 ;  /* 0x000000103d1f7211 */ /* 0x000fe200010f0eff */
[----:B------:R-:W-:Y:S01]  /*4350*/  IMAD R93, R168, 0x2, R93 ;  /* 0x00000002a85d7824 */ /* 0x000fe200078e025d */
[-C--:B------:R-:W-:Y:S01]  /*4360*/  LEA R34, P2, R57, R22.reuse, 0x1 ;  /* 0x0000001639227211 */ /* 0x080fe200078408ff */
[----:B0-----:R-:W-:Y:S01]  /*4370*/  IMAD R15, R63, UR4, RZ ;  /* 0x000000043f0f7c24 */ /* 0x001fe2000f8e02ff */
[----:B-1----:R-:W-:Y:S01]  /*4380*/  LEA R32, P5, R59, R22, 0x1 ;  /* 0x000000163b207211 */ /* 0x002fe200078a08ff */
[----:B------:R-:W-:Y:S01]  /*4390*/  IMAD R79, R35, UR4, RZ ;  /* 0x00000004234f7c24 */ /* 0x000fe2000f8e02ff */
[-C--:B------:R-:W-:Y:S01]  /*43a0*/  LEA.HI.X.SX32 R35, R57, R16.reuse, 0x1, P2 ;  /* 0x0000001039237211 */ /* 0x080fe200010f0eff */
[----:B------:R-:W-:Y:S01]  /*43b0*/  IMAD R81, R36, UR4, RZ ;  /* 0x0000000424517c24 */ /* 0x000fe2000f8e02ff */
[----:B------:R-:W-:Y:S01]  /*43c0*/  LEA.HI.X.SX32 R33, R59, R16, 0x1, P5 ;  /* 0x000000103b217211 */ /* 0x000fe200028f0eff */
[----:B------:R-:W-:Y:S01]  /*43d0*/  IMAD R85, R38, UR4, RZ ;  /* 0x0000000426557c24 */ /* 0x000fe2000f8e02ff */
[----:B------:R-:W-:Y:S01]  /*43e0*/  LEA R36, P5, R55, R22, 0x1 ;  /* 0x0000001637247211 */ /* 0x000fe200078a08ff */
[----:B------:R-:W-:Y:S01]  /*43f0*/  IMAD R41, R64, UR4, RZ ;  /* 0x0000000440297c24 */ /* 0x000fe2000f8e02ff */
[----:B------:R-:W-:Y:S01]  /*4400*/  LEA R38, P2, R15, R166, 0x1 ;  /* 0x000000a60f267211 */ /* 0x000fe200078408ff */
[----:B------:R-:W-:Y:S01]  /*4410*/  IMAD R45, R66, UR4, RZ ;  /* 0x00000004422d7c24 */ /* 0x000fe2000f8e02ff */
[----:B------:R-:W-:Y:S01]  /*4420*/  LEA R14, P6, R93, R22, 0x1 ;  /* 0x000000165d0e7211 */ /* 0x000fe200078c08ff */
[----:B------:R-:W-:Y:S01]  /*4430*/  IMAD R83, R37, UR4, RZ ;  /* 0x0000000425537c24 */ /* 0x000fe2000f8e02ff */
[----:B------:R-:W-:Y:S01]  /*4440*/  LEA.HI.X.SX32 R37, R55, R16, 0x1, P5 ;  /* 0x0000001037257211 */ /* 0x000fe200028f0eff */
[----:B------:R-:W-:Y:S01]  /*4450*/  IMAD R87, R39, UR4, RZ ;  /* 0x0000000427577c24 */ /* 0x000fe2000f8e02ff */
[----:B------:R-:W-:Y:S01]  /*4460*/  LEA.HI.X.SX32 R39, R15, R17, 0x1, P2 ;  /* 0x000000110f277211 */ /* 0x000fe200010f0eff */
[----:B------:R-:W-:Y:S01]  /*4470*/  IMAD R43, R65, UR4, RZ ;  /* 0x00000004412b7c24 */ /* 0x000fe2000f8e02ff */
[----:B------:R-:W-:Y:S01]  /*4480*/  LEA R170, P5, R7, R22, 0x1 ;  /* 0x0000001607aa7211 */ /* 0x000fe200078a08ff */
[----:B------:R-:W-:Y:S01]  /*4490*/  IMAD R63, R97, UR4, RZ ;  /* 0x00000004613f7c24 */ /* 0x000fe2000f8e02ff */
[----:B------:R-:W-:Y:S01]  /*44a0*/  LEA.HI.X.SX32 R15, R93, R16, 0x1, P6 ;  /* 0x000000105d0f7211 */ /* 0x000fe200030f0eff */
[----:B------:R-:W-:Y:S01]  /*44b0*/  IMAD R89, R40, UR4, RZ ;  /* 0x0000000428597c24 */ /* 0x000fe2000f8e02ff */
[----:B------:R-:W-:Y:S01]  /*44c0*/  LEA R40, P6, R41, R166, 0x1 ;  /* 0x000000a629287211 */ /* 0x000fe200078c08ff */
[----:B------:R-:W-:-:S02]  /*44d0*/  IMAD R47, R67, UR4, RZ ;  /* 0x00000004432f7c24 */ /* 0x000fc4000f8e02ff */
[----:B------:R-:W-:Y:S01]  /*44e0*/  IMAD R97, R44, UR4, RZ ;  /* 0x000000042c617c24 */ /* 0x000fe2000f8e02ff */
[----:B------:R-:W-:Y:S01]  /*44f0*/  LEA R44, P2, R45, R166, 0x1 ;  /* 0x000000a62d2c7211 */ /* 0x000fe200078408ff */
[----:B------:R-:W-:Y:S01]  /*4500*/  IMAD R51, R19, UR4, RZ ;  /* 0x0000000413337c24 */ /* 0x000fe2000f8e02ff */
[----:B------:R-:W-:Y:S01]  /*4510*/  LEA.HI.X.SX32 R171, R7, R16, 0x1, P5 ;  /* 0x0000001007ab7211 */ /* 0x000fe200028f0eff */
[----:B------:R-:W-:Y:S01]  /*4520*/  IMAD R53, R94, UR4, RZ ;  /* 0x000000045e357c24 */ /* 0x000fe2000f8e02ff */
[-C--:B------:R-:W-:Y:S01]  /*4530*/  LEA.HI.X.SX32 R41, R41, R17.reuse, 0x1, P6 ;  /* 0x0000001129297211 */ /* 0x080fe200030f0eff */
[----:B------:R-:W-:Y:S02]  /*4540*/  IMAD R73, R101, UR4, RZ ;  /* 0x0000000465497c24 */ /* 0x000fe4000f8e02ff */
[----:B------:R-:W-:Y:S01]  /*4550*/  IMAD R94, R42, UR4, RZ ;  /* 0x000000042a5e7c24 */ /* 0x000fe2000f8e02ff */
[-C--:B------:R-:W-:Y:S01]  /*4560*/  LEA R42, P5, R43, R166.reuse, 0x1 ;  /* 0x000000a62b2a7211 */ /* 0x080fe200078a08ff */
[----:B------:R-:W-:Y:S01]  /*4570*/  IMAD R49, R71, UR4, RZ ;  /* 0x0000000447317c24 */ /* 0x000fe2000f8e02ff */
[----:B------:R-:W-:Y:S01]  /*4580*/  LEA.HI.X.SX32 R45, R45, R17, 0x1, P2 ;  /* 0x000000112d2d7211 */ /* 0x000fe200010f0eff */
[----:B------:R-:W-:Y:S01]  /*4590*/  IMAD R101, R46, UR4, RZ ;  /* 0x000000042e657c24 */ /* 0x000fe2000f8e02ff */
[-C--:B------:R-:W-:Y:S01]  /*45a0*/  LEA R46, P6, R47, R166.reuse, 0x1 ;  /* 0x000000a62f2e7211 */ /* 0x080fe200078c08ff */
[----:B------:R-:W-:Y:S01]  /*45b0*/  IMAD R26, R50, UR4, RZ ;  /* 0x00000004321a7c24 */ /* 0x000fe2000f8e02ff */
[----:B------:R-:W-:Y:S01]  /*45c0*/  LEA R50, P2, R51, R166, 0x1 ;  /* 0x000000a633327211 */ /* 0x000fe200078408ff */
[----:B------:R-:W-:-:S02]  /*45d0*/  IMAD R62, R96, UR4, RZ ;  /* 0x00000004603e7c24 */ /* 0x000fc4000f8e02ff */
[----:B------:R-:W-:Y:S01]  /*45e0*/  IMAD R67, R99, UR4, RZ ;  /* 0x0000000463437c24 */ /* 0x000fe2000f8e02ff */
[-C--:B------:R-:W-:Y:S01]  /*45f0*/  LEA.HI.X.SX32 R43, R43, R17.reuse, 0x1, P5 ;  /* 0x000000112b2b7211 */ /* 0x080fe200028f0eff */
[----:B------:R-:W-:Y:S01]  /*4600*/  IMAD R99, R105, UR4, RZ ;  /* 0x0000000469637c24 */ /* 0x000fe2000f8e02ff */
[-C--:B------:R-:W-:Y:S01]  /*4610*/  LEA.HI.X.SX32 R47, R47, R17.reuse, 0x1, P6 ;  /* 0x000000112f2f7211 */ /* 0x080fe200030f0eff */
[----:B------:R-:W-:Y:S01]  /*4620*/  IMAD R105, R48, UR4, RZ ;  /* 0x0000000430697c24 */ /* 0x000fe2000f8e02ff */
[-C--:B------:R-:W-:Y:S01]  /*4630*/  LEA R48, P5, R49, R166.reuse, 0x1 ;  /* 0x000000a631307211 */ /* 0x080fe200078a08ff */
[----:B------:R-:W-:Y:S01]  /*4640*/  IMAD R60, R95, UR4, RZ ;  /* 0x000000045f3c7c24 */ /* 0x000fe2000f8e02ff */
[-C--:B------:R-:W-:Y:S01]  /*4650*/  LEA.HI.X.SX32 R51, R51, R17.reuse, 0x1, P2 ;  /* 0x0000001133337211 */ /* 0x080fe200010f0eff */
[----:B------:R-:W-:Y:S01]  /*4660*/  IMAD R29, R52, UR4, RZ ;  /* 0x00000004341d7c24 */ /* 0x000fe2000f8e02ff */
[-C--:B------:R-:W-:Y:S02]  /*4670*/  LEA R52, P6, R53, R166.reuse, 0x1 ;  /* 0x000000a635347211 */ /* 0x080fe400078c08ff */
[-C--:B------:R-:W-:Y:S01]  /*4680*/  LEA R56, P2, R62, R166.reuse, 0x1 ;  /* 0x000000a63e387211 */ /* 0x080fe200078408ff */
[----:B------:R-:W-:Y:S01]  /*4690*/  IMAD R19, R54, UR4, RZ ;  /* 0x0000000436137c24 */ /* 0x000fe2000f8e02ff */
[-C--:B------:R-:W-:Y:S01]  /*46a0*/  LEA.HI.X.SX32 R49, R49, R17.reuse, 0x1, P5 ;  /* 0x0000001131317211 */ /* 0x080fe200028f0eff */
[----:B------:R-:W-:Y:S01]  /*46b0*/  IMAD R65, R98, UR4, RZ ;  /* 0x0000000462417c24 */ /* 0x000fe2000f8e02ff */
[-C--:B------:R-:W-:Y:S01]  /*46c0*/  LEA R54, P5, R60, R166.reuse, 0x1 ;  /* 0x000000a63c367211 */ /* 0x080fe200078a08ff */
[----:B------:R-:W-:Y:S01]  /*46d0*/  IMAD R71, R100, UR4, RZ ;  /* 0x0000000464477c24 */ /* 0x000fe2000f8e02ff */
[----:B------:R-:W-:Y:S01]  /*46e0*/  LEA.HI.X.SX32 R53, R53, R17, 0x1, P6 ;  /* 0x0000001135357211 */ /* 0x000fe200030f0eff */
[----:B------:R-:W-:Y:S01]  /*46f0*/  IMAD R75, R102, UR4, RZ ;  /* 0x00000004664b7c24 */ /* 0x000fe2000f8e02ff */
[----:B------:R-:W-:-:S02]  /*4700*/  LEA R58, P6, R63, R166, 0x1 ;  /* 0x000000a63f3a7211 */ /* 0x000fc400078c08ff */
[-C--:B------:R-:W-:Y:S02]  /*4710*/  LEA.HI.X.SX32 R57, R62, R17.reuse, 0x1, P2 ;  /* 0x000000113e397211 */ /* 0x080fe400010f0eff */
[-C--:B------:R-:W-:Y:S02]  /*4720*/  LEA R62, P2, R67, R166.reuse, 0x1 ;  /* 0x000000a6433e7211 */ /* 0x080fe400078408ff */
[-C--:B------:R-:W-:Y:S02]  /*4730*/  LEA.HI.X.SX32 R55, R60, R17.reuse, 0x1, P5 ;  /* 0x000000113c377211 */ /* 0x080fe400028f0eff */
[-C--:B------:R-:W-:Y:S02]  /*4740*/  LEA R60, P5, R65, R166.reuse, 0x1 ;  /* 0x000000a6413c7211 */ /* 0x080fe400078a08ff */
[----:B------:R-:W-:Y:S02]  /*4750*/  LEA.HI.X.SX32 R59, R63, R17, 0x1, P6 ;  /* 0x000000113f3b7211 */ /* 0x000fe400030f0eff */
        /* <DEDUP_REMOVED lines=14> */
[-C--:B------:R-:W-:Y:S01]  /*4840*/  LEA R82, P2, R87, R166.reuse, 0x1 ;  /* 0x000000a657527211 */ /* 0x080fe200078408ff */
[----:B------:R-:W-:Y:S01]  /*4850*/  IMAD R91, R103, UR4, RZ ;  /* 0x00000004675b7c24 */ /* 0x000fe2000f8e02ff */
[-C--:B------:R-:W-:Y:S01]  /*4860*/  LEA.HI.X.SX32 R75, R79, R17.reuse, 0x1, P5 ;  /* 0x000000114f4b7211 */ /* 0x080fe200028f0eff */
[----:B------:R-:W-:Y:S01]  /*4870*/  IMAD R95, R104, UR4, RZ ;  /* 0x00000004685f7c24 */ /* 0x000fe2000f8e02ff */
        /* <DEDUP_REMOVED lines=15> */
[----:B------:R-:W-:Y:S01]  /*4970*/  LEA.HI.X.SX32 R91, R95, R17, 0x1, P6 ;  /* 0x000000115f5b7211 */ /* 0x000fe200030f0eff */
[----:B------:R-:W-:Y:S01]  /*4980*/  IMAD R111, R111, UR4, RZ ;  /* 0x000000046f6f7c24 */ /* 0x000fe2000f8e02ff */
        /* <DEDUP_REMOVED lines=65> */
[-C--:B------:R-:W-:Y:S02]  /*4da0*/  LEA R142, P2, R147, R166.reuse, 0x1 ;  /* 0x000000a6938e7211 */ /* 0x080fe400078408ff */
[-C--:B------:R-:W-:Y:S01]  /*4db0*/  LEA.HI.X.SX32 R135, R139, R17.reuse, 0x1, P5 ;  /* 0x000000118b877211 */ /* 0x080fe200028f0eff */
[----:B------:R-:W-:Y:S01]  /*4dc0*/  IMAD R151, R151, UR4, RZ ;  /* 0x0000000497977c24 */ /* 0x000fe2000f8e02ff */
[-C--:B------:R-:W-:Y:S02]  /*4dd0*/  LEA R140, P5, R145, R166.reuse, 0x1 ;  /* 0x000000a6918c7211 */ /* 0x080fe400078a08ff */
[----:B------:R-:W-:Y:S01]  /*4de0*/  LEA.HI.X.SX32 R139, R143, R17, 0x1, P6 ;  /* 0x000000118f8b7211 */ /* 0x000fe200030f0eff */
[----:B------:R-:W-:Y:S01]  /*4df0*/  IMAD R155, R155, UR4, RZ ;  /* 0x000000049b9b7c24 */ /* 0x000fe2000f8e02ff */
[----:B------:R-:W-:-:S02]  /*4e00*/  LEA R144, P6, R149, R166, 0x1 ;  /* 0x000000a695907211 */ /* 0x000fc400078c08ff */
[-C--:B------:R-:W-:Y:S02]  /*4e10*/  LEA.HI.X.SX32 R143, R147, R17.reuse, 0x1, P2 ;  /* 0x00000011938f7211 */ /* 0x080fe400010f0eff */
[CC--:B------:R-:W-:Y:S02]  /*4e20*/  LEA R148, P2, R154.reuse, R166.reuse, 0x1 ;  /* 0x000000a69a947211 */ /* 0x0c0fe400078408ff */
[-C--:B------:R-:W-:Y:S01]  /*4e30*/  LEA.HI.X.SX32 R141, R145, R17.reuse, 0x1, P5 ;  /* 0x00000011918d7211 */ /* 0x080fe200028f0eff */
[----:B------:R-:W-:Y:S01]  /*4e40*/  IMAD R153, R153, UR4, RZ ;  /* 0x0000000499997c24 */ /* 0x000fe2000f8e02ff */
[-C--:B------:R-:W-:Y:S02]  /*4e50*/  LEA.HI.X.SX32 R145, R149, R17.reuse, 0x1, P6 ;  /* 0x0000001195917211 */ /* 0x080fe400030f0eff */
[----:B------:R-:W-:Y:S02]  /*4e60*/  LEA R146, P5, R151, R166, 0x1 ;  /* 0x000000a697927211 */ /* 0x000fe400078a08ff */
[----:B------:R-:W-:-:S02]  /*4e70*/  LEA.HI.X.SX32 R149, R154, R17, 0x1, P2 ;  /* 0x000000119a957211 */ /* 0x000fc400010f0eff */
[-C--:B------:R-:W-:Y:S01]  /*4e80*/  LEA R154, P2, R155, R166.reuse, 0x1 ;  /* 0x000000a69b9a7211 */ /* 0x080fe200078408ff */
[----:B------:R-:W-:Y:S01]  /*4e90*/  IMAD R159, R159, UR4, RZ ;  /* 0x000000049f9f7c24 */ /* 0x000fe2000f8e02ff */
[-C--:B------:R-:W-:Y:S02]  /*4ea0*/  LEA.HI.X.SX32 R147, R151, R17.reuse, 0x1, P5 ;  /* 0x0000001197937211 */ /* 0x080fe400028f0eff */
[-C--:B------:R-:W-:Y:S02]  /*4eb0*/  LEA R152, P5, R153, R166.reuse, 0x1 ;  /* 0x000000a699987211 */ /* 0x080fe400078a08ff */
[----:B------:R-:W-:Y:S01]  /*4ec0*/  LEA.HI.X.SX32 R155, R155, R17, 0x1, P2 ;  /* 0x000000119b9b7211 */ /* 0x000fe200010f0eff */
[----:B------:R-:W-:Y:S01]  /*4ed0*/  IMAD R156, R156, UR4, RZ ;  /* 0x000000049c9c7c24 */ /* 0x000fe2000f8e02ff */
[----:B------:R-:W-:Y:S02]  /*4ee0*/  LEA R160, P2, R26, R166, 0x1 ;  /* 0x000000a61aa07211 */ /* 0x000fe400078408ff */
[----:B------:R-:W-:-:S02]  /*4ef0*/  LOP3.LUT R195, R69, 0x1e, RZ, 0xfc, !PT ;  /* 0x0000001e45c37812 */ /* 0x000fc400078efcff */
[-C--:B------:R-:W-:Y:S02]  /*4f00*/  LEA.HI.X.SX32 R153, R153, R17.reuse, 0x1, P5 ;  /* 0x0000001199997211 */ /* 0x080fe400028f0eff */
[----:B------:R-:W-:Y:S02]  /*4f10*/  LEA R158, P5, R159, R166, 0x1 ;  /* 0x000000a69f9e7211 */ /* 0x000fe400078a08ff */
[----:B------:R-:W-:Y:S01]  /*4f20*/  LEA.HI.X.SX32 R161, R26, R17, 0x1, P2 ;  /* 0x000000111aa17211 */ /* 0x000fe200010f0eff */
[----:B------:R-:W-:Y:S01]  /*4f30*/  IMAD R157, R157, UR4, RZ ;  /* 0x000000049d9d7c24 */ /* 0x000fe2000f8e02ff */
[----:B------:R-:W-:Y:S02]  /*4f40*/  ISETP.LT.AND P2, PT, R195, R28, P0 ;  /* 0x0000001cc300720c */ /* 0x000fe40000741270 */
[----:B------:R-:W-:Y:S02]  /*4f50*/  LOP3.LUT R193, R69, 0x16, RZ, 0xfc, !PT ;  /* 0x0000001645c17812 */ /* 0x000fe400078efcff */
[----:B------:R-:W-:-:S02]  /*4f60*/  LEA R150, P6, R156, R166, 0x1 ;  /* 0x000000a69c967211 */ /* 0x000fc400078c08ff */
[-C--:B------:R-:W-:Y:S02]  /*4f70*/  LEA.HI.X.SX32 R159, R159, R17.reuse, 0x1, P5 ;  /* 0x000000119f9f7211 */ /* 0x080fe400028f0eff */
[----:B------:R-:W-:Y:S02]  /*4f80*/  LEA R164, P5, R19, R166, 0x1 ;  /* 0x000000a613a47211 */ /* 0x000fe400078a08ff */
[----:B------:R-:W-:Y:S02]  /*4f90*/  ISETP.LT.AND P3, PT, R193, R28, P0 ;  /* 0x0000001cc100720c */ /* 0x000fe40000761270 */
[----:B------:R-:W-:Y:S02]  /*4fa0*/  LEA.HI.X.SX32 R151, R156, R17, 0x1, P6 ;  /* 0x000000119c977211 */ /* 0x000fe400030f0eff */
[----:B------:R-:W-:Y:S02]  /*4fb0*/  LEA R156, P6, R157, R166, 0x1 ;  /* 0x000000a69d9c7211 */ /* 0x000fe400078c08ff */
[----:B------:R-:W-:-:S02]  /*4fc0*/  PRMT R243, RZ, 0x7610, R243 ;  /* 0x00007610fff37816 */ /* 0x000fc400000000f3 */
[-C--:B------:R-:W-:Y:S02]  /*4fd0*/  LEA.HI.X.SX32 R165, R19, R17.reuse, 0x1, P5 ;  /* 0x0000001113a57211 */ /* 0x080fe400028f0eff */
[----:B------:R-:W-:Y:S01]  /*4fe0*/  LEA R196, P5, R215, R22, 0x1 ;  /* 0x00000016d7c47211 */ /* 0x000fe200078a08ff */
[----:B------:R-:W-:Y:S01]  /*4ff0*/  IMAD R68, R68, UR4, RZ ;  /* 0x0000000444447c24 */ /* 0x000fe2000f8e02ff */
[----:B------:R-:W-:Y:S01]  /*5000*/  LEA.HI.X.SX32 R157, R157, R17, 0x1, P6 ;  /* 0x000000119d9d7211 */ /* 0x000fe200030f0eff */
[----:B------:R-:W3:Y:S01]  /*5010*/  @P2 LDG.E.U16 R243, desc[UR20][R14.64] ;  /* 0x000000140ef32981 */ /* 0x000ee2000c1e1500 */
[----:B------:R-:W-:Y:S02]  /*5020*/  LEA R162, P6, R29, R166, 0x1 ;  /* 0x000000a61da27211 */ /* 0x000fe400078c08ff */
[----:B------:R-:W-:Y:S02]  /*5030*/  PRMT R241, RZ, 0x7610, R241 ;  /* 0x00007610fff17816 */ /* 0x000fe400000000f1 */
[----:B------:R-:W-:-:S02]  /*5040*/  LEA.HI.X.SX32 R197, R215, R16, 0x1, P5 ;  /* 0x00000010d7c57211 */ /* 0x000fc400028f0eff */
[----:B------:R-:W-:Y:S02]  /*5050*/  ISETP.LT.AND P2, PT, R69, R28, P0 ;  /* 0x0000001c4500720c */ /* 0x000fe40000741270 */
[----:B------:R-:W-:Y:S01]  /*5060*/  LEA.HI.X.SX32 R163, R29, R17, 0x1, P6 ;  /* 0x000000111da37211 */ /* 0x000fe200030f0eff */
[----:B------:R0:W3:Y:S01]  /*5070*/  @P3 LDG.E.U16 R241, desc[UR20][R196.64] ;  /* 0x00000014c4f13981 */ /* 0x0000e2000c1e1500 */
[----:B------:R-:W-:-:S04]  /*5080*/  LEA R166, P6, R68, R166, 0x1 ;  /* 0x000000a644a67211 */ /* 0x000fc800078c08ff */
[----:B------:R-:W-:Y:S02]  /*5090*/  LEA.HI.X.SX32 R167, R68, R17, 0x1, P6 ;  /* 0x0000001144a77211 */ /* 0x000fe400030f0eff */
[----:B------:R-:W-:Y:S02]  /*50a0*/  PRMT R68, RZ, 0x7610, R68 ;  /* 0x00007610ff447816 */ /* 0x000fe40000000044 */
[C---:B0-----:R-:W-:Y:S02]  /*50b0*/  LOP3.LUT R197, R69.reuse, 0x2, RZ, 0xfc, !PT ;  /* 0x0000000245c57812 */ /* 0x041fe400078efcff */
[----:B------:R-:W-:Y:S02]  /*50c0*/  LOP3.LUT R199, R69, 0x4, RZ, 0xfc, !PT ;  /* 0x0000000445c77812 */ /* 0x000fe400078efcff */
[----:B------:R-:W3:Y:S01]  /*50d0*/  @P2 LDG.E.U16 R68, desc[UR20][R30.64] ;  /* 0x000000141e442981 */ /* 0x000ee2000c1e1500 */
[----:B------:R-:W-:Y:S02]  /*50e0*/  ISETP.LT.AND P3, PT, R197, R28, P0 ;  /* 0x0000001cc500720c */ /* 0x000fe40000761270 */
[----:B------:R-:W-:-:S02]  /*50f0*/  LOP3.LUT R191, R69, 0xe, RZ, 0xfc, !PT ;  /* 0x0000000e45bf7812 */ /* 0x000fc400078efcff */
[-C--:B------:R-:W-:Y:S02]  /*5100*/  ISETP.LT.AND P2, PT, R199, R28.reuse, P0 ;  /* 0x0000001cc700720c */ /* 0x080fe40000741270 */
[-C--:B------:R-:W-:Y:S02]  /*5110*/  ISETP.LT.AND P4, PT, R191, R28.reuse, P0 ;  /* 0x0000001cbf00720c */ /* 0x080fe40000781270 */
[----:B------:R-:W-:Y:S02]  /*5120*/  PRMT R249, RZ, 0x7610, R249 ;  /* 0x00007610fff97816 */ /* 0x000fe400000000f9 */
[----:B------:R-:W-:Y:S02]  /*5130*/  LOP3.LUT R201, R69, 0x6, RZ, 0xfc, !PT ;  /* 0x0000000645c97812 */ /* 0x000fe400078efcff */
[----:B------:R-:W-:Y:S02]  /*5140*/  PRMT R251, RZ, 0x7610, R251 ;  /* 0x00007610fffb7816 */ /* 0x000fe400000000fb */
[----:B------:R-:W-:Y:S01]  /*5150*/  PRMT R21, RZ, 0x7610, R21 ;  /* 0x00007610ff157816 */ /* 0x000fe20000000015 */
[----:B------:R-:W3:Y:S01]  /*5160*/  @P3 LDG.E.U16 R249, desc[UR20][R32.64] ;  /* 0x0000001420f93981 */ /* 0x000ee2000c1e1500 */
[----:B------:R-:W-:-:S02]  /*5170*/  ISETP.LT.AND P3, PT, R201, R28, P0 ;  /* 0x0000001cc900720c */ /* 0x000fc40000761270 */
[----:B------:R-:W-:Y:S01]  /*5180*/  ISETP.LT.AND P0, PT, R174, R28, P0 ;  /* 0x0000001cae00720c */ /* 0x000fe20000701270 */
[----:B------:R-:W3:Y:S01]  /*5190*/  @P2 LDG.E.U16 R251, desc[UR20][R34.64] ;  /* 0x0000001422fb2981 */ /* 0x000ee2000c1e1500 */
[----:B------:R-:W-:-:S04]  /*51a0*/  @!UP1 UIADD3 UR4, UPT, UPT, -UR7, 0x100000, URZ ;  /* 0x0010000007049890 */ /* 0x000fc8000fffe1ff */
[----:B------:R-:W-:Y:S02]  /*51b0*/  @!UP1 USHF.L.U32 UR5, UR4, 0xb, URZ ;  /* 0x0000000b04059899 */ /* 0x000fe400080006ff */
[----:B------:R-:W-:Y:S01]  /*51c0*/  @!UP1 USHF.L.U32 UR4, UR4, 0x1, URZ ;  /* 0x0000000104049899 */ /* 0x000fe200080006ff */
[----:B------:R0:W3:Y:S01]  /*51d0*/  @P4 LDG.E.U16 R21, desc[UR20][R170.64] ;  /* 0x00000014aa154981 */ /* 0x0000e2000c1e1500 */
[----:B------:R-:W-:Y:S02]  /*51e0*/  PRMT R245, RZ, 0x7610, R245 ;  /* 0x00007610fff57816 */ /* 0x000fe400000000f5 */
[----:B------:R-:W-:Y:S01]  /*51f0*/  PRMT R16, RZ, 0x7610, R16 ;  /* 0x00007610ff107816 */ /* 0x000fe20000000010 */
[----:B------:R-:W-:Y:S01]  /*5200*/  VOTEU.ALL UP1, P1 ;  /* 0x0000000000ff7886 */ /* 0x000fe20000820000 */
[----:B------:R-:W-:Y:S02]  /*5210*/  PRMT R14, RZ, 0x7610, R14 ;  /* 0x00007610ff0e7816 */ /* 0x000fe4000000000e */
[----:B------:R-:W3:Y:S04]  /*5220*/  @P3 LDG.E.U16 R245, desc[UR20][R36.64] ;  /* 0x0000001424f53981 */ /* 0x000ee8000c1e1500 */
[----:B------:R1:W0:Y:S01]  /*5230*/  @!UP1 SYNCS.EXCH.64 URZ, [UR9+0x14008], UR4 ;  /* 0x0140080409ff95b2 */ /* 0x0002220008000100 */
[----:B------:R-:W3:Y:S04]  /*5240*/  @P0 LDG.E.U16 R16, desc[UR20][R38.64] ;  /* 0x0000001426100981 */ /* 0x000ee8000c1e1500 */
[----:B--2---:R2:W-:Y:S04]  /*5250*/  STS.U16 [R3+UR9+0x10400], R12 ;  /* 0x0104000c03007988 */ /* 0x0045e80008000409 */
[----:B------:R-:W3:Y:S01]  /*5260*/  @P0 LDG.E.U16 R14, desc[UR20][R42.64] ;  /* 0x000000142a0e0981 */ /* 0x000ee2000c1e1500 */
[----:B--2---:R-:W-:-:S02]  /*5270*/  PRMT R12, RZ, 0x7610, R12 ;  /* 0x00007610ff0c7816 */ /* 0x004fc4000000000c */
[----:B------:R-:W-:-:S04]  /*5280*/  PRMT R22, RZ, 0x7610, R22 ;  /* 0x00007610ff167816 */ /* 0x000fc80000000016 */
[----:B------:R-:W2:Y:S01]  /*5290*/  @P0 LDG.E.U16 R12, desc[UR20][R46.64] ;  /* 0x000000142e0c0981 */ /* 0x000ea2000c1e1500 */
[----:B------:R-:W-:-:S03]  /*52a0*/  PRMT R26, RZ, 0x7610, R26 ;  /* 0x00007610ff1a7816 */ /* 0x000fc6000000001a */
[----:B------:R-:W2:Y:S01]  /*52b0*/  @P0 LDG.E.U16 R22, desc[UR20][R40.64] ;  /* 0x0000001428160981 */ /* 0x000ea2000c1e1500 */
[----:B------:R-:W-:-:S03]  /*52c0*/  PRMT R247, RZ, 0x7610, R247 ;  /* 0x00007610fff77816 */ /* 0x000fc600000000f7 */
[----:B-----5:R5:W-:Y:S04]  /*52d0*/  STS.U16 [R3+UR9+0x10c00], R24 ;  /* 0x010c001803007988 */ /* 0x020be80008000409 */
[----:B------:R-:W2:Y:S04]  /*52e0*/  @P0 LDG.E.U16 R26, desc[UR20][R44.64] ;  /* 0x000000142c1a0981 */ /* 0x000ea8000c1e1500 */
[----:B------:R-:W2:Y:S01]  /*52f0*/  @P0 LDG.E.U16 R247, desc[UR20][R48.64] ;  /* 0x0000001430f70981 */ /* 0x000ea2000c1e1500 */
[----:B-----5:R-:W-:-:S06]  /*5300*/  PRMT R24, RZ, 0x7610, R24 ;  /* 0x00007610ff187816 */ /* 0x020fcc0000000018 */
[----:B------:R-:W5:Y:S01]  /*5310*/  @P0 LDG.E.U16 R24, desc[UR20][R50.64] ;  /* 0x0000001432180981 */ /* 0x000f62000c1e1500 */
[----:B------:R-:W-:Y:S02]  /*5320*/  PRMT R15, RZ, 0x7610, R15 ;  /* 0x00007610ff0f7816 */ /* 0x000fe4000000000f */
[----:B------:R-:W-:Y:S01]  /*5330*/  PRMT R17, RZ, 0x7610, R17 ;  /* 0x00007610ff117816 */ /* 0x000fe20000000011 */
[----:B----4-:R4:W-:Y:S01]  /*5340*/  STS.U16 [R3+UR9+0x10800], R18 ;  /* 0x0108001203007988 */ /* 0x0109e20008000409 */
[----:B------:R-:W-:Y:S02]  /*5350*/  PRMT R19, RZ, 0x7610, R19 ;  /* 0x00007610ff137816 */ /* 0x000fe40000000013 */
[----:B------:R-:W-:Y:S01]  /*5360*/  PRMT R217, RZ, 0x7610, R217 ;  /* 0x00007610ffd97816 */ /* 0x000fe200000000d9 */
[----:B------:R-:W2:Y:S01]  /*5370*/  @P0 LDG.E.U16 R15, desc[UR20][R54.64] ;  /* 0x00000014360f0981 */ /* 0x000ea2000c1e1500 */
[----:B------:R-:W-:Y:S02]  /*5380*/  PRMT R219, RZ, 0x7610, R219 ;  /* 0x00007610ffdb7816 */ /* 0x000fe400000000db */
[----:B------:R-:W-:Y:S01]  /*5390*/  PRMT R225, RZ, 0x7610, R225 ;  /* 0x00007610ffe17816 */ /* 0x000fe200000000e1 */
[----:B------:R-:W2:Y:S01]  /*53a0*/  @P0 LDG.E.U16 R17, desc[UR20][R56.64] ;  /* 0x0000001438110981 */ /* 0x000ea2000c1e1500 */
[----:B------:R-:W-:-:S02]  /*53b0*/  PRMT R227, RZ, 0x7610, R227 ;  /* 0x00007610ffe37816 */ /* 0x000fc400000000e3 */
[----:B----4-:R-:W-:Y:S01]  /*53c0*/  PRMT R18, RZ, 0x7610, R18 ;  /* 0x00007610ff127816 */ /* 0x010fe20000000012 */
[----:B------:R-:W4:Y:S01]  /*53d0*/  @P0 LDG.E.U16 R19, desc[UR20][R58.64] ;  /* 0x000000143a130981 */ /* 0x000f22000c1e1500 */
[----:B------:R-:W-:Y:S02]  /*53e0*/  PRMT R229, RZ, 0x7610, R229 ;  /* 0x00007610ffe57816 */ /* 0x000fe400000000e5 */
[----:B------:R-:W-:Y:S01]  /*53f0*/  PRMT R231, RZ, 0x7610, R231 ;  /* 0x00007610ffe77816 */ /* 0x000fe200000000e7 */
[----:B------:R-:W4:Y:S01]  /*5400*/  @P0 LDG.E.U16 R217, desc[UR20][R60.64] ;  /* 0x000000143cd90981 */ /* 0x000f22000c1e1500 */
[----:B------:R-:W-:Y:S02]  /*5410*/  PRMT R233, RZ, 0x7610, R233 ;  /* 0x00007610ffe97816 */ /* 0x000fe400000000e9 */
[----:B------:R-:W-:Y:S01]  /*5420*/  PRMT R235, RZ, 0x7610, R235 ;  /* 0x00007610ffeb7816 */ /* 0x000fe200000000eb */
[----:B------:R-:W4:Y:S01]  /*5430*/  @P0 LDG.E.U16 R18, desc[UR20][R52.64] ;  /* 0x0000001434120981 */ /* 0x000f22000c1e1500 */
[----:B------:R-:W-:-:S02]  /*5440*/  PRMT R237, RZ, 0x7610, R237 ;  /* 0x00007610ffed7816 */ /* 0x000fc400000000ed */
[----:B------:R-:W-:Y:S01]  /*5450*/  PRMT R239, RZ, 0x7610, R239 ;  /* 0x00007610ffef7816 */ /* 0x000fe200000000ef */
        /* <DEDUP_REMOVED lines=64> */
[----:B------:R-:W-:-:S03]  /*5860*/  PRMT R209, RZ, 0x7610, R209 ;  /* 0x00007610ffd17816 */ /* 0x000fc600000000d1 */
[----:B------:R-:W4:Y:S04]  /*5870*/  @P0 LDG.E.U16 R202, desc[UR20][R108.64] ;  /* 0x000000146cca0981 */ /* 0x000f28000c1e1500 */
        /* <DEDUP_REMOVED lines=28> */
[----:B------:R-:W4:Y:S01]  /*5a40*/  @P0 LDG.E.U16 R209, desc[UR20][R166.64] ;  /* 0x00000014a6d10981 */ /* 0x000f22000c1e1500 */
[----:B0-----:R-:W-:-:S02]  /*5a50*/  LOP3.LUT R171, R3, 0x20, RZ, 0x3c, !PT ;  /* 0x0000002003ab7812 */ /* 0x001fc400078e3cff */
[----:B------:R-:W-:Y:S01]  /*5a60*/  LOP3.LUT R170, R3, 0x40, RZ, 0x3c, !PT ;  /* 0x0000004003aa7812 */ /* 0x000fe200078e3cff */
[----:B---3--:R0:W-:Y:S01]  /*5a70*/  STS.U16 [R3+UR9+0x10000], R68 ;  /* 0x0100004403007988 */ /* 0x0081e20008000409 */
[----:B------:R-:W-:-:S03]  /*5a80*/  IMAD.SHL.U32 R29, R223, 0x2, RZ ;  /* 0x00000002df1d7824 */ /* 0x000fc600078e00ff */
[----:B------:R3:W-:Y:S01]  /*5a90*/  STS.U16 [R171+UR9+0x10500], R6 ;  /* 0x01050006ab007988 */ /* 0x0007e20008000409 */
[----:B0-----:R-:W-:-:S03]  /*5aa0*/  LOP3.LUT R68, R3, 0x60, RZ, 0x3c, !PT ;  /* 0x0000006003447812 */ /* 0x001fc600078e3cff */
[----:B------:R-:W-:Y:S04]  /*5ab0*/  STS.U16 [R171+UR9+0x10d00], R8 ;  /* 0x010d0008ab007988 */ /* 0x000fe80008000409 */
[----:B------:R-:W-:Y:S01]  /*5ac0*/  STS.U16 [R171+UR9+0x10900], R10 ;  /* 0x0109000aab007988 */ /* 0x000fe20008000409 */
[----:B---3--:R-:W-:-:S03]  /*5ad0*/  SHF.R.U32.HI R6, RZ, 0x2, R2 ;  /* 0x00000002ff067819 */ /* 0x008fc60000011602 */
[----:B------:R-:W-:Y:S04]  /*5ae0*/  STS.U16 [R171+UR9+0x10100], R249 ;  /* 0x010100f9ab007988 */ /* 0x000fe80008000409 */
[----:B------:R-:W-:Y:S04]  /*5af0*/  STS.U16 [R170+UR9+0x10600], R25 ;  /* 0x01060019aa007988 */ /* 0x000fe80008000409 */
[----:B------:R-:W-:Y:S04]  /*5b00*/  STS.U16 [R170+UR9+0x10a00], R23 ;  /* 0x010a0017aa007988 */ /* 0x000fe80008000409 */
[----:B------:R-:W-:Y:S04]  /*5b10*/  STS.U16 [R170+UR9+0x10e00], R27 ;  /* 0x010e001baa007988 */ /* 0x000fe80008000409 */
[----:B------:R-:W-:Y:S04]  /*5b20*/  STS.U16 [R170+UR9+0x10200], R251 ;  /* 0x010200fbaa007988 */ /* 0x000fe80008000409 */
[----:B------:R0:W-:Y:S01]  /*5b30*/  STS.U16 [R68+UR9+0x10700], R21 ;  /* 0x0107001544007988 */ /* 0x0001e20008000409 */
[----:B------:R-:W-:-:S02]  /*5b40*/  LOP3.LUT R29, R29, 0x30, R6, 0x78, !PT ;  /* 0x000000301d1d7812 */ /* 0x000fc400078e7806 */
[----:B------:R-:W-:Y:S01]  /*5b50*/  SHF.R.S32.HI R6, RZ, 0x1f, R13 ;  /* 0x0000001fff067819 */ /* 0x000fe2000001140d */
[----:B------:R3:W-:Y:S01]  /*5b60*/  STS.U16 [R68+UR9+0x10b00], R241 ;  /* 0x010b00f144007988 */ /* 0x0007e20008000409 */
[----:B0-----:R-:W-:-:S03]  /*5b70*/  SHF.R.S32.HI R21, RZ, 0x1f, R4 ;  /* 0x0000001fff157819 */ /* 0x001fc60000011404 */
[----:B------:R-:W-:Y:S01]  /*5b80*/  STS.U16 [R68+UR9+0x10f00], R243 ;  /* 0x010f00f344007988 */ /* 0x000fe20008000409 */
[----:B------:R-:W-:Y:S02]  /*5b90*/  SHF.L.U64.HI R21, R4, 0x1, R21 ;  /* 0x0000000104157819 */ /* 0x000fe40000010215 */
[C---:B---3--:R-:W-:Y:S01]  /*5ba0*/  LEA R241, P0, R13.reuse, R20, 0x1 ;  /* 0x000000140df17211 */ /* 0x048fe200078008ff */
[----:B------:R-:W-:Y:S01]  /*5bb0*/  STS.U16 [R68+UR9+0x10300], R245 ;  /* 0x010300f544007988 */ /* 0x000fe20008000409 */
[----:B------:R-:W-:Y:S02]  /*5bc0*/  SHF.R.S32.HI R4, RZ, 0x1f, R11 ;  /* 0x0000001fff047819 */ /* 0x000fe4000001140b */
[----:B------:R-:W-:Y:S01]  /*5bd0*/  LEA.HI.X R6, R13, R21, R6, 0x1, P0 ;  /* 0x000000150d067211 */ /* 0x000fe200000f0c06 */
[----:B------:R0:W-:Y:S01]  /*5be0*/  STS.U16 [R29+UR9], R16 ;  /* 0x000000101d007988 */ /* 0x0001e20008000409 */
[----:B------:R-:W-:-:S03]  /*5bf0*/  SHF.R.S32.HI R8, RZ, 0x1f, R5 ;  /* 0x0000001fff087819 */ /* 0x000fc60000011405 */
[----:B------:R3:W-:Y:S01]  /*5c00*/  STS.U16 [R29+UR9+0x400], R14 ;  /* 0x0004000e1d007988 */ /* 0x0007e20008000409 */
[----:B0-----:R-:W-:-:S04]  /*5c10*/  LEA R16, P0, R11, R20, 0x1 ;  /* 0x000000140b107211 */ /* 0x001fc800078008ff */
[-C--:B------:R-:W-:Y:S02]  /*5c20*/  LEA.HI.X R4, R11, R21.reuse, R4, 0x1, P0 ;  /* 0x000000150b047211 */ /* 0x080fe400000f0c04 */
[CC--:B---3--:R-:W-:Y:S01]  /*5c30*/  LEA R14, P0, R5.reuse, R20.reuse, 0x1 ;  /* 0x00000014050e7211 */ /* 0x0c8fe200078008ff */
[----:B--2---:R0:W-:Y:S03]  /*5c40*/  STS.U16 [R29+UR9+0x800], R12 ;  /* 0x0008000c1d007988 */ /* 0x0041e60008000409 */
[----:B------:R-:W-:Y:S02]  /*5c50*/  LEA.HI.X R5, R5, R21, R8, 0x1, P0 ;  /* 0x0000001505057211 */ /* 0x000fe400000f0c08 */
[----:B------:R-:W-:Y:S02]  /*5c60*/  SHF.R.S32.HI R8, RZ, 0x1f, R7 ;  /* 0x0000001fff087819 */ /* 0x000fe40000011407 */
[----:B0-----:R-:W-:Y:S01]  /*5c70*/  LEA R12, P0, R7, R20, 0x1 ;  /* 0x00000014070c7211 */ /* 0x001fe200078008ff */
[----:B------:R-:W-:-:S03]  /*5c80*/  IMAD R27, R177, R168, RZ ;  /* 0x000000a8b11b7224 */ /* 0x000fc600078e02ff */
[-C--:B------:R-:W-:Y:S02]  /*5c90*/  LEA.HI.X R7, R7, R21.reuse, R8, 0x1, P0 ;  /* 0x0000001507077211 */ /* 0x080fe400000f0c08 */
[----:B------:R-:W-:Y:S02]  /*5ca0*/  SHF.R.S32.HI R8, RZ, 0x1f, R9 ;  /* 0x0000001fff087819 */ /* 0x000fe40000011409 */
[----:B------:R-:W-:Y:S01]  /*5cb0*/  LEA R10, P0, R9, R20, 0x1 ;  /* 0x00000014090a7211 */ /* 0x000fe200078008ff */
[----:B------:R0:W-:Y:S01]  /*5cc0*/  STS.U16 [R29+UR9+0x200], R22 ;  /* 0x000200161d007988 */ /* 0x0001e20008000409 */
[----:B------:R-:W-:Y:S02]  /*5cd0*/  IMAD.SHL.U32 R25, R27, 0x2, RZ ;  /* 0x000000021b197824 */ /* 0x000fe400078e00ff */
[----:B------:R-:W-:Y:S01]  /*5ce0*/  LEA.HI.X R9, R9, R21, R8, 0x1, P0 ;  /* 0x0000001509097211 */ /* 0x000fe200000f0c08 */
[----:B------:R-:W-:Y:S01]  /*5cf0*/  IMAD R23, R181, R168, RZ ;  /* 0x000000a8b5177224 */ /* 0x000fe200078e02ff */
[----:B------:R-:W-:Y:S01]  /*5d00*/  LEA R8, P0, R211, R20, 0x1 ;  /* 0x00000014d3087211 */ /* 0x000fe200078008ff */
[----:B------:R2:W-:Y:S01]  /*5d10*/  STS.U16 [R29+UR9+0x600], R26 ;  /* 0x0006001a1d007988 */ /* 0x0005e20008000409 */
[----:B0-----:R-:W-:Y:S01]  /*5d20*/  SHF.R.S32.HI R22, RZ, 0x1f, R211 ;  /* 0x0000001fff167819 */ /* 0x001fe200000114d3 */
[----:B------:R-:W-:-:S03]  /*5d30*/  IMAD.SHL.U32 R245, R23, 0x2, RZ ;  /* 0x0000000217f57824 */ /* 0x000fc600078e00ff */
[-C--:B------:R-:W-:Y:S02]  /*5d40*/  LEA.HI.X R211, R211, R21.reuse, R22, 0x1, P0 ;  /* 0x00000015d3d37211 */ /* 0x080fe400000f0c16 */
[----:B------:R-:W-:Y:S02]  /*5d50*/  SHF.R.S32.HI R22, RZ, 0x1f, R213 ;  /* 0x0000001fff167819 */ /* 0x000fe400000114d5 */
[----:B------:R-:W-:Y:S02]  /*5d60*/  LEA R13, P0, R213, R20, 0x1 ;  /* 0x00000014d50d7211 */ /* 0x000fe400078008ff */
[----:B--2---:R-:W-:Y:S01]  /*5d70*/  IADD3 R26, P5, P6, R25, UR12, R20 ;  /* 0x0000000c191a7c10 */ /* 0x004fe2000febe014 */
[-C--:B------:R-:W-:Y:S02]  /*5d80*/  IMAD R25, R189, R168.reuse, RZ ;  /* 0x000000a8bd197224 */ /* 0x080fe400078e02ff */
[----:B------:R-:W-:Y:S01]  /*5d90*/  IMAD R243, R195, R168, RZ ;  /* 0x000000a8c3f37224 */ /* 0x000fe200078e02ff */
[----:B------:R0:W-:Y:S01]  /*5da0*/  STS.U16 [R29+UR9+0xa00], R247 ;  /* 0x000a00f71d007988 */ /* 0x0001e20008000409 */
[-C--:B------:R-:W-:Y:S01]  /*5db0*/  LEA.HI.X R213, R213, R21.reuse, R22, 0x1, P0 ;  /* 0x00000015d5d57211 */ /* 0x080fe200000f0c16 */
[----:B------:R-:W-:Y:S01]  /*5dc0*/  IMAD.HI R27, R27, 0x2, RZ ;  /* 0x000000021b1b7827 */ /* 0x000fe200078e02ff */
[----:B------:R-:W-:Y:S01]  /*5dd0*/  SHF.R.S32.HI R22, RZ, 0x1f, R215 ;  /* 0x0000001fff167819 */ /* 0x000fe200000114d7 */
[----:B-----5:R2:W-:Y:S01]  /*5de0*/  STS.U16 [R29+UR9+0xc00], R24 ;  /* 0x000c00181d007988 */ /* 0x0205e20008000409 */
[----:B------:R-:W-:Y:S01]  /*5df0*/  LEA R11, P0, R215, R20, 0x1 ;  /* 0x00000014d70b7211 */ /* 0x000fe200078008ff */
[----:B0-----:R-:W-:Y:S01]  /*5e00*/  IMAD.SHL.U32 R247, R25, 0x2, RZ ;  /* 0x0000000219f77824 */ /* 0x001fe200078e00ff */
[----:B--2---:R-:W-:Y:S01]  /*5e10*/  IADD3 R24, P3, P4, R245, UR12, R20 ;  /* 0x0000000cf5187c10 */ /* 0x004fe2000fc7e014 */
[----:B------:R-:W-:Y:S01]  /*5e20*/  IMAD.SHL.U32 R245, R243, 0x2, RZ ;  /* 0x00000002f3f57824 */ /* 0x000fe200078e00ff */
[----:B------:R-:W-:Y:S01]  /*5e30*/  LEA.HI.X R215, R215, R21, R22, 0x1, P0 ;  /* 0x00000015d7d77211 */ /* 0x000fe200000f0c16 */
[----:B------:R-:W-:Y:S01]  /*5e40*/  IMAD.HI R23, R23, 0x2, RZ ;  /* 0x0000000217177827 */ /* 0x000fe200078e02ff */
[----:B------:R-:W-:-:S02]  /*5e50*/  IADD3 R22, P0, P2, R247, UR12, R20 ;  /* 0x0000000cf7167c10 */ /* 0x000fc4000fa1e014 */
[--C-:B------:R-:W-:Y:S02]  /*5e60*/  IADD3.X R27, PT, PT, R27, UR13, R21.reuse, P5, P6 ;  /* 0x0000000d1b1b7c10 */ /* 0x100fe4000afec415 */
[----:B------:R-:W-:Y:S01]  /*5e70*/  IADD3 R20, P5, P6, R245, UR12, R20 ;  /* 0x0000000cf5147c10 */ /* 0x000fe2000febe014 */
[----:B------:R-:W-:Y:S01]  /*5e80*/  IMAD.HI R245, R25, 0x2, RZ ;  /* 0x0000000219f57827 */ /* 0x000fe200078e02ff */
[----:B------:R-:W-:-:S03]  /*5e90*/  IADD3.X R25, PT, PT, R23, UR13, R21, P3, P4 ;  /* 0x0000000d17197c10 */ /* 0x000fc60009fe8415 */
[----:B------:R-:W-:Y:S01]  /*5ea0*/  IMAD.HI R243, R243, 0x2, RZ ;  /* 0x00000002f3f37827 */ /* 0x000fe200078e02ff */
[--C-:B------:R-:W-:Y:S02]  /*5eb0*/  IADD3.X R23, PT, PT, R245, UR13, R21.reuse, P0, P2 ;  /* 0x0000000df5177c10 */ /* 0x100fe400087e4415 */
[----:B------:R-:W-:Y:S01]  /*5ec0*/  IADD3 R16, P0, PT, R16, UR12, RZ ;  /* 0x0000000c10107c10 */ /* 0x000fe2000ff1e0ff */
[----:B----4-:R-:W-:Y:S01]  /*5ed0*/  STS.U16 [R29+UR9+0xe00], R18 ;  /* 0x000e00121d007988 */ /* 0x010fe20008000409 */
[----:B------:R-:W-:Y:S02]  /*5ee0*/  IADD3.X R21, PT, PT, R243, UR13, R21, P5, P6 ;  /* 0x0000000df3157c10 */ /* 0x000fe4000afec415 */
[----:B------:R-:W-:Y:S01]  /*5ef0*/  IADD3 R10, P4, PT, R10, UR12, RZ ;  /* 0x0000000c0a0a7c10 */ /* 0x000fe2000ff9e0ff */
[----:B------:R-:W-:Y:S01]  /*5f00*/  STS.U16 [R29+UR9+0x1000], R15 ;  /* 0x0010000f1d007988 */ /* 0x000fe20008000409 */
[----:B------:R-:W-:-:S03]  /*5f10*/  IADD3 R8, P5, PT, R8, UR12, RZ ;  /* 0x0000000c08087c10 */ /* 0x000fc6000ffbe0ff */
[----:B------:R0:W-:Y:S01]  /*5f20*/  STS.U16 [R29+UR9+0x1200], R17 ;  /* 0x001200111d007988 */ /* 0x0001e20008000409 */
[----:B------:R-:W-:-:S03]  /*5f30*/  IADD3 R14, P2, PT, R14, UR12, RZ ;  /* 0x0000000c0e0e7c10 */ /* 0x000fc6000ff5e0ff */
[----:B------:R-:W-:Y:S04]  /*5f40*/  STS.U16 [R29+UR9+0x1400], R19 ;  /* 0x001400131d007988 */ /* 0x000fe80008000409 */
[----:B------:R-:W-:Y:S01]  /*5f50*/  STS.U16 [R29+UR9+0x1600], R217 ;  /* 0x001600d91d007988 */ /* 0x000fe20008000409 */
[----:B0-----:R-:W-:-:S03]  /*5f60*/  IADD3.X R17, PT, PT, R4, UR13, RZ, P0, !PT ;  /* 0x0000000d04117c10 */ /* 0x001fc600087fe4ff */
[----:B------:R-:W-:Y:S01]  /*5f70*/  STS.U16 [R29+UR9+0x1800], R219 ;  /* 0x001800db1d007988 */ /* 0x000fe20008000409 */
[----:B------:R-:W-:-:S03]  /*5f80*/  IADD3 R4, P0, PT, R11, UR12, RZ ;  /* 0x0000000c0b047c10 */ /* 0x000fc6000ff1e0ff */
[----:B------:R-:W-:Y:S04]  /*5f90*/  STS.U16 [R29+UR9+0x1a00], R225 ;  /* 0x001a00e11d007988 */ /* 0x000fe80008000409 */
[----:B------:R-:W-:Y:S04]  /*5fa0*/  STS.U16 [R29+UR9+0x1c00], R227 ;  /* 0x001c00e31d007988 */ /* 0x000fe80008000409 */
[----:B------:R-:W-:Y:S04]  /*5fb0*/  STS.U16 [R29+UR9+0x1e00], R229 ;  /* 0x001e00e51d007988 */ /* 0x000fe80008000409 */
[----:B------:R-:W-:Y:S04]  /*5fc0*/  STS.U16 [R29+UR9+0x2000], R231 ;  /* 0x002000e71d007988 */ /* 0x000fe80008000409 */
[----:B------:R-:W-:Y:S04]  /*5fd0*/  STS.U16 [R29+UR9+0x2200], R233 ;  /* 0x002200e91d007988 */ /* 0x000fe80008000409 */
[----:B------:R-:W-:Y:S04]  /*5fe0*/  STS.U16 [R29+UR9+0x2400], R235 ;  /* 0x002400eb1d007988 */ /* 0x000fe80008000409 */
[----:B------:R-:W-:Y:S04]  /*5ff0*/  STS.U16 [R29+UR9+0x2600], R237 ;  /* 0x002600ed1d007988 */ /* 0x000fe80008000409 */
[----:B------:R-:W-:Y:S04]  /*6000*/  STS.U16 [R29+UR9+0x2800], R239 ;  /* 0x002800ef1d007988 */ /* 0x000fe80008000409 */
[----:B------:R0:W-:Y:S04]  /*6010*/  STS.U16 [R29+UR9+0x2a00], R176 ;  /* 0x002a00b01d007988 */ /* 0x0001e80008000409 */
        /* <DEDUP_REMOVED lines=39> */
[----:B------:R3:W-:Y:S04]  /*6290*/  STS.U16 [R29+UR9+0x7c00], R205 ;  /* 0x007c00cd1d007988 */ /* 0x0007e80008000409 */
[----:B------:R3:W-:Y:S04]  /*62a0*/  STS.U16 [R29+UR9+0x7600], R207 ;  /* 0x007600cf1d007988 */ /* 0x0007e80008000409 */
[----:B------:R3:W-:Y:S01]  /*62b0*/  STS.U16 [R29+UR9+0x7e00], R209 ;  /* 0x007e00d11d007988 */ /* 0x0007e20008000409 */
[----:B------:R-:W-:Y:S01]  /*62c0*/  IADD3.X R11, PT, PT, R9, UR13, RZ, P4, !PT ;  /* 0x0000000d090b7c10 */ /* 0x000fe2000a7fe4ff */
[----:B------:R4:W-:Y:S06]  /*62d0*/  MEMBAR.ALL.CTA ;  /* 0x0000000000007992 */ /* 0x0009ec0000008000 */
[----:B----4-:R-:W4:Y:S01]  /*62e0*/  FENCE.VIEW.ASYNC.S ;  /* 0x00000000000073c6 */ /* 0x010f220000000000 */
[----:B------:R-:W-:-:S02]  /*62f0*/  IADD3.X R9, PT, PT, R211, UR13, RZ, P5, !PT ;  /* 0x0000000dd3097c10 */ /* 0x000fc4000affe4ff */
[----:B------:R-:W-:Y:S02]  /*6300*/  SHF.R.S32.HI R211, RZ, 0x1f, R172 ;  /* 0x0000001fffd37819 */ /* 0x000fe400000114ac */
[----:B------:R-:W-:Y:S01]  /*6310*/  IADD3.X R15, PT, PT, R5, UR13, RZ, P2, !PT ;  /* 0x0000000d050f7c10 */ /* 0x000fe200097fe4ff */
[----:B-1----:R-:W-:Y:S01]  /*6320*/  UIADD3 UR4, UPT, UPT, UR9, 0x8000, URZ ;  /* 0x0000800009047890 */ /* 0x002fe2000fffe0ff */
[----:B------:R-:W-:Y:S02]  /*6330*/  IADD3.X R5, PT, PT, R215, UR13, RZ, P0, !PT ;  /* 0x0000000dd7057c10 */ /* 0x000fe400087fe4ff */
[----:B------:R-:W-:Y:S02]  /*6340*/  ISETP.NE.U32.AND P0, PT, RZ, UR16, PT ;  /* 0x00000010ff007c0c */ /* 0x000fe4000bf05070 */
[----:B------:R-:W-:Y:S02]  /*6350*/  LEA.HI R211, R211, R172, RZ, 0x5 ;  /* 0x000000acd3d37211 */ /* 0x000fe400078f28ff */
[----:B------:R-:W-:Y:S01]  /*6360*/  IADD3 R18, P6, PT, R241, UR12, RZ ;  /* 0x0000000cf1127c10 */ /* 0x000fe2000ffde0ff */
[----:B------:R-:W-:Y:S01]  /*6370*/  USHF.R.U32.HI UR4, URZ, 0x4, UR4 ;  /* 0x00000004ff047899 */ /* 0x000fe20008011604 */
[----:B----4-:R-:W-:Y:S01]  /*6380*/  BAR.SYNC.DEFER_BLOCKING 0x0 ;  /* 0x0000000000007b1d */ /* 0x010fe20000010000 */
[----:B------:R-:W-:-:S02]  /*6390*/  ISETP.LT.OR P2, PT, R172, 0x20, P0 ;  /* 0x00000020ac00780c */ /* 0x000fc40000741670 */
[----:B0-----:R-:W-:Y:S02]  /*63a0*/  SHF.R.S32.HI R176, RZ, 0x5, R211 ;  /* 0x00000005ffb07819 */ /* 0x001fe400000114d3 */
[----:B------:R-:W-:Y:S02]  /*63b0*/  IADD3.X R19, PT, PT, R6, UR13, RZ, P6, !PT ;  /* 0x0000000d06137c10 */ /* 0x000fe4000b7fe4ff */
[----:B------:R-:W-:Y:S02]  /*63c0*/  IADD3 R12, P3, PT, R12, UR12, RZ ;  /* 0x0000000c0c0c7c10 */ /* 0x000fe4000ff7e0ff */
[----:B------:R-:W-:Y:S01]  /*63d0*/  IADD3 R6, P6, PT, R13, UR12, RZ ;  /* 0x0000000c0d067c10 */ /* 0x000fe2000ffde0ff */
[----:B------:R-:W-:Y:S01]  /*63e0*/  USGXT.U32 UR12, UR4, 0xe ;  /* 0x0000000e040c789a */ /* 0x000fe20008000000 */
[----:B------:R-:W-:Y:S01]  /*63f0*/  VIMNMX R176, PT, PT, R176, 0x1, !PT ;  /* 0x00000001b0b07848 */ /* 0x000fe20007fe0100 */
[----:B--2---:R-:W-:Y:S02]  /*6400*/  IMAD.SHL.U32 R203, R168, 0x20, RZ ;  /* 0x00000020a8cb7824 */ /* 0x004fe400078e00ff */
[----:B------:R-:W-:Y:S01]  /*6410*/  UIADD3 UR22, UP1, UPT, UR12, 0x2, URZ ;  /* 0x000000020c167890 */ /* 0x000fe2000ff3e0ff */
[----:B------:R-:W-:Y:S01]  /*6420*/  IADD3.X R13, PT, PT, R7, UR13, RZ, P3, !PT ;  /* 0x0000000d070d7c10 */ /* 0x000fe20009ffe4ff */
[----:B------:R-:W-:Y:S01]  /*6430*/  UMOV UR4, URZ ;  /* 0x000000ff00047c82 */ /* 0x000fe20008000000 */
[----:B------:R-:W-:Y:S01]  /*6440*/  VIADD R168, R176, 0xffffffff ;  /* 0xffffffffb0a87836 */ /* 0x000fe20000000000 */
[----:B------:R-:W-:Y:S01]  /*6450*/  IADD3.X R7, PT, PT, R213, UR13, RZ, P6, !PT ;  /* 0x0000000dd5077c10 */ /* 0x000fe2000b7fe4ff */
[----:B------:R-:W-:Y:S01]  /*6460*/  UIADD3.X UR23, UPT, UPT, UR4, -0x7fffbfe0, URZ, UP1, !UPT ;  /* 0x8000402004177890 */ /* 0x000fe20008ffe4ff */
[----:B------:R-:W-:Y:S01]  /*6470*/  UMOV UR6, URZ ;  /* 0x000000ff00067c82 */ /* 0x000fe20008000000 */
[----:B------:R-:W-:Y:S01]  /*6480*/  IMAD.SHL.U32 R169, R169, 0x20, RZ ;  /* 0x00000020a9a97824 */ /* 0x000fe200078e00ff */
[----:B------:R-:W-:Y:S01]  /*6490*/  ISETP.NE.U32.AND P3, PT, R168, RZ, PT ;  /* 0x000000ffa800720c */ /* 0x000fe20003f65070 */
[----:B---3--:R-:W-:-:S12]  /*64a0*/  @P2 BRA `(.L_x_6) ;  /* 0x0000000000882947 */ /* 0x008fd80003800000 */
[----:B------:R-:W-:Y:S02]  /*64b0*/  USHF.R.U32.HI UR16, URZ, 0x4, UR9 ;  /* 0x00000004ff107899 */ /* 0x000fe40008011609 */
[----:B------:R-:W-:Y:S02]  /*64c0*/  UIADD3 UR4, UPT, UPT, UR9, 0x10000, URZ ;  /* 0x0001000009047890 */ /* 0x000fe4000fffe0ff */
[----:B------:R-:W-:Y:S02]  /*64d0*/  USGXT.U32 UR16, UR16, 0xe ;  /* 0x0000000e1010789a */ /* 0x000fe40008000000 */
[----:B------:R-:W-:Y:S02]  /*64e0*/  USHF.R.U32.HI UR4, URZ, 0x4, UR4 ;  /* 0x00000004ff047899 */ /* 0x000fe40008011604 */
[----:B------:R-:W-:Y:S01]  /*64f0*/  UIADD3 UR28, UP1, UPT, UR16, 0x2, URZ ;  /* 0x00000002101c7890 */ /* 0x000fe2000ff3e0ff */
[----:B------:R-:W-:Y:S01]  /*6500*/  UMOV UR5, URZ ;  /* 0x000000ff00057c82 */ /* 0x000fe20008000000 */
[----:B------:R-:W-:-:S02]  /*6510*/  USGXT.U32 UR4, UR4, 0xe ;  /* 0x0000000e0404789a */ /* 0x000fc40008000000 */
[----:B------:R-:W-:Y:S01]  /*6520*/  UIADD3.X UR29, UPT, UPT, UR5, -0x7fffbfe0, URZ, UP1, !UPT ;  /* 0x80004020051d7890 */ /* 0x000fe20008ffe4ff */
[----:B------:R-:W-:Y:S01]  /*6530*/  UMOV UR14, 0x1000080 ;  /* 0x01000080000e7882 */ /* 0x000fe20000000000 */
[----:B------:R-:W-:Y:S01]  /*6540*/  UMOV UR15, 0x40004040 ;  /* 0x40004040000f7882 */ /* 0x000fe20000000000 */
[----:B------:R-:W-:Y:S02]  /*6550*/  ULOP3.LUT UR18, UR4, 0x1000000, URZ, 0xfc, !UPT ;  /* 0x0100000004127892 */ /* 0x000fe4000f8efcff */
[----:B------:R-:W-:Y:S02]  /*6560*/  UIADD3.64 UR14, UPT, UPT, UR4, UR14, URZ ;  /* 0x0000000e040e7297 */ /* 0x000fe4000fffe0ff */
[----:B------:R-:W-:Y:S02]  /*6570*/  UIADD3 UR7, UPT, UPT, UR8, 0x100, URZ ;  /* 0x0000010008077890 */ /* 0x000fe4000fffe0ff */
[----:B------:R-:W-:Y:S02]  /*6580*/  UIADD3.64 UR24, UPT, UPT, UR28, 0x3fe, URZ ;  /* 0x000003fe1c187897 */ /* 0x000fe4000fffe0ff */
[----:B------:R-:W-:-:S02]  /*6590*/  UIADD3 UR13, UPT, UPT, UR8, 0x100, URZ ;  /* 0x00000100080d7890 */ /* 0x000fc4000fffe0ff */
[----:B------:R-:W-:Y:S01]  /*65a0*/  UIADD3.64 UR26, UPT, UPT, UR28, 0x400, URZ ;  /* 0x000004001c1a7897 */ /* 0x000fe2000fffe0ff */
[----:B------:R-:W-:Y:S01]  /*65b0*/  UMOV UR30, 0x0 ;  /* 0x00000000001e7882 */ /* 0x000fe20000000000 */
[----:B------:R-:W-:Y:S01]  /*65c0*/  UMOV UR31, 0x8408010 ;  /* 0x08408010001f7882 */ /* 0x000fe20000000000 */
[----:B------:R-:W-:Y:S01]  /*65d0*/  UMOV UR17, 0x80004020 ;  /* 0x8000402000117882 */ /* 0x000fe20000000000 */
[----:B------:R-:W-:Y:S01]  /*65e0*/  UMOV UR19, 0x40004040 ;  /* 0x4000404000137882 */ /* 0x000fe20000000000 */
[----:B------:R-:W-:Y:S01]  /*65f0*/  UMOV UR32, 0x0 ;  /* 0x0000000000207882 */ /* 0x000fe20000000000 */
[----:B------:R-:W-:Y:S01]  /*6600*/  UMOV UR33, 0x8408010 ;  /* 0x0840801000217882 */ /* 0x000fe20000000000 */
[----:B------:R-:W-:Y:S01]  /*6610*/  UMOV UR34, 0x0 ;  /* 0x0000000000227882 */ /* 0x000fe20000000000 */
[----:B------:R-:W-:Y:S01]  /*6620*/  UMOV UR35, 0x8408010 ;  /* 0x0840801000237882 */ /* 0x000fe20000000000 */
[----:B------:R-:W-:Y:S01]  /*6630*/  UMOV UR4, UR11 ;  /* 0x0000000b00047c82 */ /* 0x000fe20008000000 */
[----:B------:R0:W-:Y:S01]  /*6640*/  UTCHMMA gdesc[UR18], gdesc[UR16], tmem[UR8], tmem[UR30], idesc[UR31], !UPT ;  /* 0x00ff1e10120075ea */ /* 0x0001e2000f800008 */
[----:B------:R-:W-:Y:S01]  /*6650*/  UMOV UR36, 0x0 ;  /* 0x0000000000247882 */ /* 0x000fe20000000000 */
[----:B------:R-:W-:Y:S01]  /*6660*/  UMOV UR37, 0x8408010 ;  /* 0x0840801000257882 */ /* 0x000fe20000000000 */
[----:B------:R0:W-:Y:S01]  /*6670*/  UTCHMMA gdesc[UR14], gdesc[UR28], tmem[UR8], tmem[UR32], idesc[UR33], UPT ;  /* 0x00ff201c0e0075ea */ /* 0x0001e2000b800008 */
[----:B------:R-:W-:Y:S01]  /*6680*/  UMOV UR4, UR4 ;  /* 0x0000000400047c82 */ /* 0x000fe20008000000 */
[----:B------:R0:W-:Y:S01]  /*6690*/  UTCHMMA gdesc[UR18], gdesc[UR24], tmem[UR7], tmem[UR34], idesc[UR35], !UPT ;  /* 0x00ff2218120075ea */ /* 0x0001e2000f800007 */
[----:B------:R0:W-:Y:S01]  /*66a0*/  UTCHMMA gdesc[UR14], gdesc[UR26], tmem[UR13], tmem[UR36], idesc[UR37], UPT ;  /* 0x00ff241a0e0075ea */ /* 0x0001e2000b80000d */
[----:B------:R0:W-:Y:S01]  /*66b0*/  UTCBAR [UR4], URZ ;  /* 0x000000ff040073e9 */ /* 0x0001e200080000ff */
[----:B------:R-:W-:Y:S01]  /*66c0*/  NOP ;  /* 0x0000000000007918 */ /* 0x000fe20000000000 */
.L_x_6:
[----:B------:R-:W-:Y:S05]  /*66d0*/  @!P3 BRA `(.L_x_7) ;  /* 0x000000180024b947 */ /* 0x000fea0003800000 */
[----:B0-----:R-:W-:Y:S01]  /*66e0*/  UIADD3 UR4, UPT, UPT, UR9, 0x12000, URZ ;  /* 0x0001200009047890 */ /* 0x001fe2000fffe0ff */
[----:B------:R-:W-:Y:S01]  /*66f0*/  VIADD R28, R28, 0xffffffe0 ;  /* 0xffffffe01c1c7836 */ /* 0x000fe20000000000 */
[----:B------:R-:W-:Y:S01]  /*6700*/  UMOV UR16, 0x1000080 ;  /* 0x0100008000107882 */ /* 0x000fe20000000000 */
[----:B------:R-:W-:Y:S01]  /*6710*/  UMOV UR17, 0x40004040 ;  /* 0x4000404000117882 */ /* 0x000fe20000000000 */
[----:B------:R-:W-:Y:S01]  /*6720*/  USHF.R.U32.HI UR4, URZ, 0x4, UR4 ;  /* 0x00000004ff047899 */ /* 0x000fe20008011604 */
[----:B------:R-:W-:Y:S01]  /*6730*/  UMOV UR5, URZ ;  /* 0x000000ff00057c82 */ /* 0x000fe20008000000 */
[----:B------:R-:W-:Y:S02]  /*6740*/  UIADD3.64 UR24, UPT, UPT, UR22, 0x3fe, URZ ;  /* 0x000003fe16187897 */ /* 0x000fe4000fffe0ff */
[----:B------:R-:W-:Y:S02]  /*6750*/  USGXT.U32 UR4, UR4, 0xe ;  /* 0x0000000e0404789a */ /* 0x000fe40008000000 */
[----:B------:R-:W-:-:S02]  /*6760*/  UIADD3.64 UR26, UPT, UPT, UR22, 0x400, URZ ;  /* 0x00000400161a7897 */ /* 0x000fc4000fffe0ff */
[----:B------:R-:W-:Y:S02]  /*6770*/  ULOP3.LUT UR14, UR4, 0x1000000, URZ, 0xfc, !UPT ;  /* 0x01000000040e7892 */ /* 0x000fe4000f8efcff */
[----:B------:R-:W-:Y:S01]  /*6780*/  UIADD3.64 UR16, UPT, UPT, UR4, UR16, URZ ;  /* 0x0000001004107297 */ /* 0x000fe2000fffe0ff */
[----:B------:R-:W-:Y:S02]  /*6790*/  UMOV UR15, 0x40004040 ;  /* 0x40004040000f7882 */ /* 0x000fe40000000000 */
[----:B------:R-:W-:Y:S01]  /*67a0*/  UMOV UR5, 0x1 ;  /* 0x0000000100057882 */ /* 0x000fe20000000000 */
[----:B------:R-:W-:-:S08]  /*67b0*/  UMOV UR4, URZ ;  /* 0x000000ff00047c82 */ /* 0x000fd00008000000 */
.L_x_10:
[----:B------:R-:W-:Y:S01]  /*67c0*/  USHF.L.U32 UR6, UR6, 0x1f, URZ ;  /* 0x0000001f06067899 */ /* 0x000fe200080006ff */
[----:B------:R-:W-:-:S04]  /*67d0*/  IMAD.WIDE R48, R169, 0x2, R48 ;  /* 0x00000002a9307825 */ /* 0x000fc800078e0230 */
[----:B------:R-:W-:-:S04]  /*67e0*/  IMAD.WIDE R46, R169, 0x2, R46 ;  /* 0x00000002a92e7825 */ /* 0x000fc800078e022e */
[----:B0-----:R-:W-:-:S04]  /*67f0*/  IMAD.U32 R176, RZ, RZ, UR6 ;  /* 0x00000006ffb07e24 */ /* 0x001fc8000f8e00ff */
[----:B------:R-:W0:Y:S02]  /*6800*/  SYNCS.PHASECHK.TRANS64.TRYWAIT P2, [UR11], R176 ;  /* 0x000000b0ff0075a7 */ /* 0x000e24000804110b */
[----:B0-----:R-:W-:Y:S05]  /*6810*/  @!P2 BRA `(.L_x_8) ;  /* 0x000000a00068a947 */ /* 0x001fea0003800000 */
.L_x_16:
[-C--:B------:R-:W-:Y:S01]  /*6820*/  ISETP.GE.AND P6, PT, R69, R28.reuse, PT ;  /* 0x0000001c4500720c */ /* 0x080fe20003fc6270 */
[----:B------:R-:W-:Y:S01]  /*6830*/  IMAD.WIDE R30, R203, 0x2, R30 ;  /* 0x00000002cb1e7825 */ /* 0x000fe200078e021e */
[----:B------:R-:W-:Y:S02]  /*6840*/  PRMT R176, RZ, 0x7610, R176 ;  /* 0x00007610ffb07816 */ /* 0x000fe400000000b0 */
[-C--:B------:R-:W-:Y:S01]  /*6850*/  ISETP.GE.AND P2, PT, R197, R28.reuse, PT ;  /* 0x0000001cc500720c */ /* 0x080fe20003f46270 */
[----:B------:R-:W-:Y:S01]  /*6860*/  IMAD.WIDE R16, R203, 0x2, R16 ;  /* 0x00000002cb107825 */ /* 0x000fe200078e0210 */
[-C--:B------:R-:W-:Y:S02]  /*6870*/  ISETP.GE.AND P3, PT, R199, R28.reuse, PT ;  /* 0x0000001cc700720c */ /* 0x080fe40003f66270 */
[-C--:B------:R-:W-:Y:S01]  /*6880*/  ISETP.GE.AND P4, PT, R201, R28.reuse, PT ;  /* 0x0000001cc900720c */ /* 0x080fe20003f86270 */
[----:B------:R-:W-:Y:S01]  /*6890*/  IMAD.WIDE R18, R203, 0x2, R18 ;  /* 0x00000002cb127825 */ /* 0x000fe200078e0212 */
[----:B------:R-:W-:-:S02]  /*68a0*/  ISETP.GE.AND P5, PT, R173, R28, PT ;  /* 0x0000001cad00720c */ /* 0x000fc40003fa6270 */
[----:B------:R-:W-:Y:S01]  /*68b0*/  PRMT R178, RZ, 0x7610, R178 ;  /* 0x00007610ffb27816 */ /* 0x000fe200000000b2 */
[----:B------:R-:W2:Y:S01]  /*68c0*/  @!P6 LDG.E.U16 R176, desc[UR20][R30.64] ;  /* 0x000000141eb0e981 */ /* 0x000ea2000c1e1500 */
[-C--:B------:R-:W-:Y:S01]  /*68d0*/  ISETP.GE.AND P6, PT, R179, R28.reuse, PT ;  /* 0x0000001cb300720c */ /* 0x080fe20003fc6270 */
[C---:B------:R-:W-:Y:S01]  /*68e0*/  IMAD.WIDE R36, R203.reuse, 0x2, R36 ;  /* 0x00000002cb247825 */ /* 0x040fe200078e0224 */
[----:B------:R-:W-:Y:S02]  /*68f0*/  PRMT R205, RZ, 0x7610, R205 ;  /* 0x00007610ffcd7816 */ /* 0x000fe400000000cd */
[----:B------:R-:W-:Y:S01]  /*6900*/  PRMT R207, RZ, 0x7610, R207 ;  /* 0x00007610ffcf7816 */ /* 0x000fe200000000cf */
[C---:B------:R-:W-:Y:S01]  /*6910*/  IMAD.WIDE R34, R203.reuse, 0x2, R34 ;  /* 0x00000002cb227825 */ /* 0x040fe200078e0222 */
[----:B------:R-:W-:Y:S02]  /*6920*/  PRMT R180, RZ, 0x7610, R180 ;  /* 0x00007610ffb47816 */ /* 0x000fe400000000b4 */
[----:B------:R-:W-:Y:S01]  /*6930*/  PRMT R182, RZ, 0x7610, R182 ;  /* 0x00007610ffb67816 */ /* 0x000fe200000000b6 */
[----:B------:R-:W-:Y:S01]  /*6940*/  IMAD.WIDE R32, R203, 0x2, R32 ;  /* 0x00000002cb207825 */ /* 0x000fe200078e0220 */
[----:B------:R-:W3:Y:S01]  /*6950*/  @!P3 LDG.E.U16 R205, desc[UR20][R34.64] ;  /* 0x0000001422cdb981 */ /* 0x000ee2000c1e1500 */
[----:B------:R-:W-:-:S02]  /*6960*/  ISETP.GE.AND P3, PT, R175, R28, PT ;  /* 0x0000001caf00720c */ /* 0x000fc40003f66270 */
[----:B------:R-:W-:Y:S01]  /*6970*/  IMAD.WIDE R26, R203, 0x2, R26 ;  /* 0x00000002cb1a7825 */ /* 0x000fe200078e021a */
[----:B------:R-:W4:Y:S01]  /*6980*/  @!P2 LDG.E.U16 R178, desc[UR20][R32.64] ;  /* 0x0000001420b2a981 */ /* 0x000f22000c1e1500 */
[-C--:B------:R-:W-:Y:S02]  /*6990*/  ISETP.GE.AND P2, PT, R185, R28.reuse, PT ;  /* 0x0000001cb900720c */ /* 0x080fe40003f46270 */
[----:B------:R-:W-:Y:S01]  /*69a0*/  IMAD.WIDE R6, R203, 0x2, R6 ;  /* 0x00000002cb067825 */ /* 0x000fe200078e0206 */
[----:B------:R-:W5:Y:S01]  /*69b0*/  @!P4 LDG.E.U16 R207, desc[UR20][R36.64] ;  /* 0x0000001424cfc981 */ /* 0x000f62000c1e1500 */
[-C--:B------:R-:W-:Y:S02]  /*69c0*/  ISETP.GE.AND P4, PT, R183, R28.reuse, PT ;  /* 0x0000001cb700720c */ /* 0x080fe40003f86270 */
[----:B------:R-:W-:Y:S01]  /*69d0*/  IMAD.WIDE R8, R203, 0x2, R8 ;  /* 0x00000002cb087825 */ /* 0x000fe200078e0208 */
[----:B------:R-:W3:Y:S01]  /*69e0*/  @!P5 LDG.E.U16 R180, desc[UR20][R18.64] ;  /* 0x0000001412b4d981 */ /* 0x000ee2000c1e1500 */
[----:B------:R-:W-:-:S02]  /*69f0*/  ISETP.GE.AND P5, PT, R187, R28, PT ;  /* 0x0000001cbb00720c */ /* 0x000fc40003fa6270 */
[----:B------:R-:W-:Y:S01]  /*6a00*/  IMAD.WIDE R10, R203, 0x2, R10 ;  /* 0x00000002cb0a7825 */ /* 0x000fe200078e020a */
[----:B------:R-:W4:Y:S01]  /*6a10*/  @!P6 LDG.E.U16 R182, desc[UR20][R16.64] ;  /* 0x0000001410b6e981 */ /* 0x000f22000c1e1500 */
[-C--:B------:R-:W-:Y:S02]  /*6a20*/  ISETP.GE.AND P6, PT, R177, R28.reuse, PT ;  /* 0x0000001cb100720c */ /* 0x080fe40003fc6270 */
[----:B------:R-:W-:Y:S01]  /*6a30*/  PRMT R209, RZ, 0x7610, R209 ;  /* 0x00007610ffd17816 */ /* 0x000fe200000000d1 */
[C---:B------:R-:W-:Y:S01]  /*6a40*/  IMAD.WIDE R14, R203.reuse, 0x2, R14 ;  /* 0x00000002cb0e7825 */ /* 0x040fe200078e020e */
[----:B------:R-:W-:Y:S02]  /*6a50*/  PRMT R184, RZ, 0x7610, R184 ;  /* 0x00007610ffb87816 */ /* 0x000fe400000000b8 */
[----:B------:R-:W-:Y:S01]  /*6a60*/  PRMT R186, RZ, 0x7610, R186 ;  /* 0x00007610ffba7816 */ /* 0x000fe200000000ba */
[C---:B------:R-:W-:Y:S01]  /*6a70*/  IMAD.WIDE R20, R203.reuse, 0x2, R20 ;  /* 0x00000002cb147825 */ /* 0x040fe200078e0214 */
[----:B------:R-:W-:Y:S01]  /*6a80*/  PRMT R213, RZ, 0x7610, R213 ;  /* 0x00007610ffd57816 */ /* 0x000fe200000000d5 */
[----:B------:R-:W4:Y:S01]  /*6a90*/  @!P2 LDG.E.U16 R209, desc[UR20][R14.64] ;  /* 0x000000140ed1a981 */ /* 0x000f22000c1e1500 */
[----:B------:R-:W-:Y:S01]  /*6aa0*/  PRMT R188, RZ, 0x7610, R188 ;  /* 0x00007610ffbc7816 */ /* 0x000fe200000000bc */
[----:B------:R-:W-:Y:S01]  /*6ab0*/  IMAD.WIDE R22, R203, 0x2, R22 ;  /* 0x00000002cb167825 */ /* 0x000fe200078e0216 */
[-C--:B------:R-:W-:Y:S01]  /*6ac0*/  ISETP.GE.AND P2, PT, R181, R28.reuse, PT ;  /* 0x0000001cb500720c */ /* 0x080fe20003f46270 */
[----:B------:R-:W4:Y:S01]  /*6ad0*/  @!P3 LDG.E.U16 R184, desc[UR20][R10.64] ;  /* 0x000000140ab8b981 */ /* 0x000f22000c1e1500 */
[----:B------:R-:W-:Y:S01]  /*6ae0*/  ISETP.GE.AND P3, PT, R191, R28, PT ;  /* 0x0000001cbf00720c */ /* 0x000fe20003f66270 */
[----:B------:R-:W-:-:S02]  /*6af0*/  IMAD.WIDE R24, R203, 0x2, R24 ;  /* 0x00000002cb187825 */ /* 0x000fc400078e0218 */
[----:B------:R-:W5:Y:S01]  /*6b00*/  @!P4 LDG.E.U16 R186, desc[UR20][R8.64] ;  /* 0x0000001408bac981 */ /* 0x000f62000c1e1500 */
[-C--:B------:R-:W-:Y:S01]  /*6b10*/  ISETP.GE.AND P4, PT, R193, R28.reuse, PT ;  /* 0x0000001cc100720c */ /* 0x080fe20003f86270 */
[----:B------:R-:W-:Y:S02]  /*6b20*/  IMAD.WIDE R4, R203, 0x2, R4 ;  /* 0x00000002cb047825 */ /* 0x000fe400078e0204 */
[----:B------:R-:W5:Y:S01]  /*6b30*/  @!P5 LDG.E.U16 R213, desc[UR20][R6.64] ;  /* 0x0000001406d5d981 */ /* 0x000f62000c1e1500 */
[-C--:B------:R-:W-:Y:S01]  /*6b40*/  ISETP.GE.AND P5, PT, R189, R28.reuse, PT ;  /* 0x0000001cbd00720c */ /* 0x080fe20003fa6270 */
[----:B------:R-:W-:Y:S02]  /*6b50*/  IMAD.WIDE R12, R203, 0x2, R12 ;  /* 0x00000002cb0c7825 */ /* 0x000fe400078e020c */
[----:B------:R-:W5:Y:S01]  /*6b60*/  @!P6 LDG.E.U16 R188, desc[UR20][R26.64] ;  /* 0x000000141abce981 */ /* 0x000f62000c1e1500 */
[----:B------:R-:W-:Y:S01]  /*6b70*/  ISETP.GE.AND P6, PT, R195, R28, PT ;  /* 0x0000001cc300720c */ /* 0x000fe20003fc6270 */
[----:B------:R-:W-:Y:S01]  /*6b80*/  IMAD.WIDE R44, R169, 0x2, R44 ;  /* 0x00000002a92c7825 */ /* 0x000fe200078e022c */
[----:B------:R-:W-:-:S02]  /*6b90*/  PRMT R190, RZ, 0x7610, R190 ;  /* 0x00007610ffbe7816 */ /* 0x000fc400000000be */
[----:B------:R-:W-:Y:S01]  /*6ba0*/  PRMT R211, RZ, 0x7610, R211 ;  /* 0x00007610ffd37816 */ /* 0x000fe200000000d3 */
[C---:B------:R-:W-:Y:S01]  /*6bb0*/  IMAD.WIDE R42, R169.reuse, 0x2, R42 ;  /* 0x00000002a92a7825 */ /* 0x040fe200078e022a */
[----:B------:R-:W-:Y:S02]  /*6bc0*/  PRMT R215, RZ, 0x7610, R215 ;  /* 0x00007610ffd77816 */ /* 0x000fe400000000d7 */
[----:B------:R-:W-:Y:S01]  /*6bd0*/  PRMT R217, RZ, 0x7610, R217 ;  /* 0x00007610ffd97816 */ /* 0x000fe200000000d9 */
[----:B------:R-:W5:Y:S01]  /*6be0*/  @!P2 LDG.E.U16 R190, desc[UR20][R24.64] ;  /* 0x0000001418bea981 */ /* 0x000f62000c1e1500 */
[----:B------:R-:W-:Y:S01]  /*6bf0*/  PRMT R219, RZ, 0x7610, R219 ;  /* 0x00007610ffdb7816 */ /* 0x000fe200000000db */
[C---:B------:R-:W-:Y:S02]  /*6c00*/  IMAD.WIDE R40, R169.reuse, 0x2, R40 ;  /* 0x00000002a9287825 */ /* 0x040fe400078e0228 */
[----:B------:R-:W5:Y:S02]  /*6c10*/  @!P3 LDG.E.U16 R211, desc[UR20][R12.64] ;  /* 0x000000140cd3b981 */ /* 0x000f64000c1e1500 */
[----:B------:R-:W-:-:S02]  /*6c20*/  IMAD.WIDE R38, R169, 0x2, R38 ;  /* 0x00000002a9267825 */ /* 0x000fc400078e0226 */
[----:B------:R-:W5:Y:S04]  /*6c30*/  @!P5 LDG.E.U16 R217, desc[UR20][R22.64] ;  /* 0x0000001416d9d981 */ /* 0x000f68000c1e1500 */
[----:B------:R-:W5:Y:S04]  /*6c40*/  @!P4 LDG.E.U16 R215, desc[UR20][R4.64] ;  /* 0x0000001404d7c981 */ /* 0x000f68000c1e1500 */
[----:B------:R-:W5:Y:S01]  /*6c50*/  @!P6 LDG.E.U16 R219, desc[UR20][R20.64] ;  /* 0x0000001414dbe981 */ /* 0x000f62000c1e1500 */
[----:B------:R-:W-:Y:S01]  /*6c60*/  BAR.SYNC.DEFER_BLOCKING 0x0 ;  /* 0x0000000000007b1d */ /* 0x000fe20000010000 */
[----:B------:R-:W-:-:S02]  /*6c70*/  ISETP.GE.AND P2, PT, R174, R28, PT ;  /* 0x0000001cae00720c */ /* 0x000fc40003f46270 */
[----:B------:R-:W-:Y:S02]  /*6c80*/  PRMT R192, RZ, 0x7610, R192 ;  /* 0x00007610ffc07816 */ /* 0x000fe400000000c0 */
[----:B------:R-:W-:Y:S02]  /*6c90*/  PRMT R194, RZ, 0x7610, R194 ;  /* 0x00007610ffc27816 */ /* 0x000fe400000000c2 */
[----:B------:R-:W-:Y:S02]  /*6ca0*/  PRMT R196, RZ, 0x7610, R196 ;  /* 0x00007610ffc47816 */ /* 0x000fe400000000c4 */
[----:B------:R-:W-:Y:S02]  /*6cb0*/  PRMT R198, RZ, 0x7610, R198 ;  /* 0x00007610ffc67816 */ /* 0x000fe400000000c6 */
[----:B------:R-:W-:Y:S02]  /*6cc0*/  PRMT R200, RZ, 0x7610, R200 ;  /* 0x00007610ffc87816 */ /* 0x000fe400000000c8 */
[----:B------:R-:W-:Y:S01]  /*6cd0*/  PRMT R202, RZ, 0x7610, R202 ;  /* 0x00007610ffca7816 */ /* 0x000fe200000000ca */
[----:B------:R-:W5:Y:S04]  /*6ce0*/  @!P2 LDG.E.U16 R192, desc[UR20][R38.64] ;  /* 0x0000001426c0a981 */ /* 0x000f68000c1e1500 */
[----:B------:R-:W5:Y:S04]  /*6cf0*/  @!P2 LDG.E.U16 R194, desc[UR20][R40.64] ;  /* 0x0000001428c2a981 */ /* 0x000f68000c1e1500 */
[----:B------:R-:W5:Y:S04]  /*6d00*/  @!P2 LDG.E.U16 R196, desc[UR20][R42.64] ;  /* 0x000000142ac4a981 */ /* 0x000f68000c1e1500 */
[----:B------:R-:W5:Y:S04]  /*6d10*/  @!P2 LDG.E.U16 R198, desc[UR20][R44.64] ;  /* 0x000000142cc6a981 */ /* 0x000f68000c1e1500 */
[----:B------:R-:W5:Y:S04]  /*6d20*/  @!P2 LDG.E.U16 R200, desc[UR20][R46.64] ;  /* 0x000000142ec8a981 */ /* 0x000f68000c1e1500 */
[----:B------:R-:W5:Y:S01]  /*6d30*/  @!P2 LDG.E.U16 R202, desc[UR20][R48.64] ;  /* 0x0000001430caa981 */ /* 0x000f62000c1e1500 */
[----:B------:R-:W-:Y:S01]  /*6d40*/  PRMT R204, RZ, 0x7610, R204 ;  /* 0x00007610ffcc7816 */ /* 0x000fe200000000cc */
[----:B------:R-:W-:Y:S01]  /*6d50*/  IMAD.WIDE R164, R169, 0x2, R164 ;  /* 0x00000002a9a47825 */ /* 0x000fe200078e02a4 */
[----:B------:R-:W-:-:S02]  /*6d60*/  PRMT R206, RZ, 0x7610, R206 ;  /* 0x00007610ffce7816 */ /* 0x000fc400000000ce */
[----:B------:R-:W-:Y:S01]  /*6d70*/  PRMT R208, RZ, 0x7610, R208 ;  /* 0x00007610ffd07816 */ /* 0x000fe200000000d0 */
[C---:B------:R-:W-:Y:S01]  /*6d80*/  IMAD.WIDE R162, R169.reuse, 0x2, R162 ;  /* 0x00000002a9a27825 */ /* 0x040fe200078e02a2 */
[----:B------:R-:W-:Y:S02]  /*6d90*/  PRMT R210, RZ, 0x7610, R210 ;  /* 0x00007610ffd27816 */ /* 0x000fe400000000d2 */
[----:B------:R-:W-:Y:S01]  /*6da0*/  PRMT R212, RZ, 0x7610, R212 ;  /* 0x00007610ffd47816 */ /* 0x000fe200000000d4 */
[C---:B------:R-:W-:Y:S01]  /*6db0*/  IMAD.WIDE R160, R169.reuse, 0x2, R160 ;  /* 0x00000002a9a07825 */ /* 0x040fe200078e02a0 */
[----:B------:R-:W-:Y:S02]  /*6dc0*/  PRMT R214, RZ, 0x7610, R214 ;  /* 0x00007610ffd67816 */ /* 0x000fe400000000d6 */
        /* <DEDUP_REMOVED lines=35> */
[----:B------:R-:W-:Y:S01]  /*7000*/  PRMT R233, RZ, 0x7610, R233 ;  /* 0x00007610ffe97816 */ /* 0x000fe200000000e9 */
[----:B------:R-:W5:Y:S01]  /*7010*/  @!P2 LDG.E.U16 R225, desc[UR20][R146.64] ;  /* 0x0000001492e1a981 */ /* 0x000f62000c1e1500 */
        /* <DEDUP_REMOVED lines=11> */
[----:B------:R-:W5:Y:S02]  /*70d0*/  @!P2 LDG.E.U16 R231, desc[UR20][R152.64] ;  /* 0x0000001498e7a981 */ /* 0x000f64000c1e1500 */
[----:B------:R-:W-:-:S02]  /*70e0*/  IMAD.WIDE R128, R169, 0x2, R128 ;  /* 0x00000002a9807825 */ /* 0x000fc400078e0280 */
[----:B------:R-:W5:Y:S02]  /*70f0*/  @!P2 LDG.E.U16 R233, desc[UR20][R154.64] ;  /* 0x000000149ae9a981 */ /* 0x000f64000c1e1500 */
[C---:B------:R-:W-:Y:S02]  /*7100*/  IMAD.WIDE R126, R169.reuse, 0x2, R126 ;  /* 0x00000002a97e7825 */ /* 0x040fe400078e027e */
[----:B------:R-:W5:Y:S02]  /*7110*/  @!P2 LDG.E.U16 R252, desc[UR20][R128.64] ;  /* 0x0000001480fca981 */ /* 0x000f64000c1e1500 */
[C---:B------:R-:W-:Y:S02]  /*7120*/  IMAD.WIDE R124, R169.reuse, 0x2, R124 ;  /* 0x00000002a97c7825 */ /* 0x040fe400078e027c */
        /* <DEDUP_REMOVED lines=44> */
[----:B------:R-:W5:Y:S04]  /*73f0*/  @!P2 LDG.E.U16 R206, desc[UR20][R82.64] ;  /* 0x0000001452cea981 */ /* 0x000f68000c1e1500 */
[----:B--2---:R0:W-:Y:S01]  /*7400*/  STS.U16 [R3+UR9+0x12000], R176 ;  /* 0x012000b003007988 */ /* 0x0041e20008000409 */
[----:B------:R-:W-:-:S03]  /*7410*/  IMAD.WIDE R78, R169, 0x2, R78 ;  /* 0x00000002a94e7825 */ /* 0x000fc600078e024e */
[----:B------:R-:W2:Y:S01]  /*7420*/  @!P2 LDG.E.U16 R204, desc[UR20][R80.64] ;  /* 0x0000001450cca981 */ /* 0x000ea2000c1e1500 */
[----:B------:R-:W-:-:S03]  /*7430*/  IMAD.WIDE R76, R169, 0x2, R76 ;  /* 0x00000002a94c7825 */ /* 0x000fc600078e024c */
[----:B------:R-:W2:Y:S01]  /*7440*/  @!P2 LDG.E.U16 R235, desc[UR20][R156.64] ;  /* 0x000000149ceba981 */ /* 0x000ea2000c1e1500 */
[C---:B------:R-:W-:Y:S01]  /*7450*/  IMAD.WIDE R74, R169.reuse, 0x2, R74 ;  /* 0x00000002a94a7825 */ /* 0x040fe200078e024a */
[----:B0-----:R-:W-:Y:S02]  /*7460*/  PRMT R176, RZ, 0x7610, R176 ;  /* 0x00007610ffb07816 */ /* 0x001fe400000000b0 */
[----:B------:R-:W2:Y:S01]  /*7470*/  @!P2 LDG.E.U16 R237, desc[UR20][R158.64] ;  /* 0x000000149eeda981 */ /* 0x000ea2000c1e1500 */
[----:B------:R-:W-:-:S03]  /*7480*/  IMAD.WIDE R72, R169, 0x2, R72 ;  /* 0x00000002a9487825 */ /* 0x000fc600078e0248 */
[----:B------:R-:W2:Y:S04]  /*7490*/  @!P2 LDG.E.U16 R239, desc[UR20][R160.64] ;  /* 0x00000014a0efa981 */ /* 0x000ea8000c1e1500 */
[----:B---3--:R0:W-:Y:S01]  /*74a0*/  STS.U16 [R3+UR9+0x12400], R180 ;  /* 0x012400b403007988 */ /* 0x0081e20008000409 */
[----:B------:R-:W-:-:S03]  /*74b0*/  IMAD.WIDE R70, R169, 0x2, R70 ;  /* 0x00000002a9467825 */ /* 0x000fc600078e0246 */
[----:B------:R-:W3:Y:S01]  /*74c0*/  @!P2 LDG.E.U16 R241, desc[UR20][R162.64] ;  /* 0x00000014a2f1a981 */ /* 0x000ee2000c1e1500 */
[----:B------:R-:W-:-:S03]  /*74d0*/  IMAD.WIDE R66, R169, 0x2, R66 ;  /* 0x00000002a9427825 */ /* 0x000fc600078e0242 */
[----:B------:R-:W3:Y:S01]  /*74e0*/  @!P2 LDG.E.U16 R243, desc[UR20][R164.64] ;  /* 0x00000014a4f3a981 */ /* 0x000ee2000c1e1500 */
[C---:B------:R-:W-:Y:S01]  /*74f0*/  IMAD.WIDE R64, R169.reuse, 0x2, R64 ;  /* 0x00000002a9407825 */ /* 0x040fe200078e0240 */
[----:B0-----:R-:W-:Y:S02]  /*7500*/  PRMT R180, RZ, 0x7610, R180 ;  /* 0x00007610ffb47816 */ /* 0x001fe400000000b4 */
[----:B----4-:R-:W-:Y:S01]  /*7510*/  STS.U16 [R3+UR9+0x12800], R184 ;  /* 0x012800b803007988 */ /* 0x010fe20008000409 */
[----:B------:R-:W-:-:S04]  /*7520*/  IMAD.WIDE R62, R169, 0x2, R62 ;  /* 0x00000002a93e7825 */ /* 0x000fc800078e023e */
[----:B------:R-:W-:Y:S01]  /*7530*/  IMAD.WIDE R60, R169, 0x2, R60 ;  /* 0x00000002a93c7825 */ /* 0x000fe200078e023c */
[----:B-----5:R-:W-:Y:S04]  /*7540*/  STS.U16 [R3+UR9+0x12c00], R188 ;  /* 0x012c00bc03007988 */ /* 0x020fe80008000409 */
[----:B------:R0:W-:Y:S04]  /*7550*/  STS.U16 [R171+UR9+0x12100], R178 ;  /* 0x012100b2ab007988 */ /* 0x0001e80008000409 */
[----:B------:R1:W-:Y:S04]  /*7560*/  STS.U16 [R171+UR9+0x12500], R182 ;  /* 0x012500b6ab007988 */ /* 0x0003e80008000409 */
[----:B------:R4:W-:Y:S04]  /*7570*/  STS.U16 [R171+UR9+0x12900], R186 ;  /* 0x012900baab007988 */ /* 0x0009e80008000409 */
[----:B------:R5:W-:Y:S01]  /*7580*/  STS.U16 [R171+UR9+0x12d00], R190 ;  /* 0x012d00beab007988 */ /* 0x000be20008000409 */
[----:B0-----:R-:W-:-:S03]  /*7590*/  PRMT R178, RZ, 0x7610, R178 ;  /* 0x00007610ffb27816 */ /* 0x001fc600000000b2 */
[----:B------:R0:W-:Y:S01]  /*75a0*/  STS.U16 [R170+UR9+0x12200], R205 ;  /* 0x012200cdaa007988 */ /* 0x0001e20008000409 */
[----:B-1----:R-:W-:-:S03]  /*75b0*/  PRMT R182, RZ, 0x7610, R182 ;  /* 0x00007610ffb67816 */ /* 0x002fc600000000b6 */
[----:B------:R1:W-:Y:S01]  /*75c0*/  STS.U16 [R170+UR9+0x12600], R209 ;  /* 0x012600d1aa007988 */ /* 0x0003e20008000409 */
[----:B------:R-:W-:-:S03]  /*75d0*/  PRMT R184, RZ, 0x7610, R184 ;  /* 0x00007610ffb87816 */ /* 0x000fc600000000b8 */
[----:B------:R-:W-:Y:S01]  /*75e0*/  STS.U16 [R170+UR9+0x12a00], R213 ;  /* 0x012a00d5aa007988 */ /* 0x000fe20008000409 */
[----:B----4-:R-:W-:-:S03]  /*75f0*/  PRMT R186, RZ, 0x7610, R186 ;  /* 0x00007610ffba7816 */ /* 0x010fc600000000ba */
[----:B------:R-:W-:Y:S01]  /*7600*/  STS.U16 [R170+UR9+0x12e00], R217 ;  /* 0x012e00d9aa007988 */ /* 0x000fe20008000409 */
[----:B------:R-:W-:-:S03]  /*7610*/  PRMT R188, RZ, 0x7610, R188 ;  /* 0x00007610ffbc7816 */ /* 0x000fc600000000bc */
[----:B------:R4:W-:Y:S01]  /*7620*/  STS.U16 [R68+UR9+0x12300], R207 ;  /* 0x012300cf44007988 */ /* 0x0009e20008000409 */
[----:B-----5:R-:W-:-:S03]  /*7630*/  PRMT R190, RZ, 0x7610, R190 ;  /* 0x00007610ffbe7816 */ /* 0x020fc600000000be */
[----:B------:R5:W-:Y:S01]  /*7640*/  STS.U16 [R68+UR9+0x12700], R211 ;  /* 0x012700d344007988 */ /* 0x000be20008000409 */
[----:B0-----:R-:W-:-:S03]  /*7650*/  PRMT R205, RZ, 0x7610, R205 ;  /* 0x00007610ffcd7816 */ /* 0x001fc600000000cd */
[----:B------:R0:W-:Y:S01]  /*7660*/  STS.U16 [R68+UR9+0x12b00], R215 ;  /* 0x012b00d744007988 */ /* 0x0001e20008000409 */
[----:B-1----:R-:W-:-:S03]  /*7670*/  PRMT R209, RZ, 0x7610, R209 ;  /* 0x00007610ffd17816 */ /* 0x002fc600000000d1 */
[----:B------:R1:W-:Y:S01]  /*7680*/  STS.U16 [R68+UR9+0x12f00], R219 ;  /* 0x012f00db44007988 */ /* 0x0003e20008000409 */
[----:B----4-:R-:W-:Y:S01]  /*7690*/  PRMT R207, RZ, 0x7610, R207 ;  /* 0x00007610ffcf7816 */ /* 0x010fe200000000cf */
[C---:B------:R-:W-:Y:S01]  /*76a0*/  IMAD.WIDE R58, R169.reuse, 0x2, R58 ;  /* 0x00000002a93a7825 */ /* 0x040fe200078e023a */
[----:B-----5:R-:W-:Y:S01]  /*76b0*/  PRMT R211, RZ, 0x7610, R211 ;  /* 0x00007610ffd37816 */ /* 0x020fe200000000d3 */
[----:B------:R-:W4:Y:S01]  /*76c0*/  @!P2 LDG.E.U16 R186, desc[UR20][R60.64] ;  /* 0x000000143cbaa981 */ /* 0x000f22000c1e1500 */
[----:B------:R-:W-:Y:S01]  /*76d0*/  PRMT R213, RZ, 0x7610, R213 ;  /* 0x00007610ffd57816 */ /* 0x000fe200000000d5 */
[C---:B------:R-:W-:Y:S01]  /*76e0*/  IMAD.WIDE R56, R169.reuse, 0x2, R56 ;  /* 0x00000002a9387825 */ /* 0x040fe200078e0238 */
[----:B0-----:R-:W-:Y:S01]  /*76f0*/  PRMT R215, RZ, 0x7610, R215 ;  /* 0x00007610ffd77816 */ /* 0x001fe200000000d7 */
[----:B------:R0:W-:Y:S01]  /*7700*/  STS.U16 [R29+UR9+0x8000], R192 ;  /* 0x008000c01d007988 */ /* 0x0001e20008000409 */
[----:B------:R-:W-:Y:S01]  /*7710*/  PRMT R217, RZ, 0x7610, R217 ;  /* 0x00007610ffd97816 */ /* 0x000fe200000000d9 */
[C---:B------:R-:W-:Y:S01]  /*7720*/  IMAD.WIDE R54, R169.reuse, 0x2, R54 ;  /* 0x00000002a9367825 */ /* 0x040fe200078e0236 */
[----:B-1----:R-:W-:Y:S01]  /*7730*/  PRMT R219, RZ, 0x7610, R219 ;  /* 0x00007610ffdb7816 */ /* 0x002fe200000000db */
[----:B------:R1:W-:Y:S02]  /*7740*/  STS.U16 [R29+UR9+0x8200], R194 ;  /* 0x008200c21d007988 */ /* 0x0003e40008000409 */
[----:B------:R-:W-:-:S02]  /*7750*/  IMAD.WIDE R52, R169, 0x2, R52 ;  /* 0x00000002a9347825 */ /* 0x000fc400078e0234 */
[----:B------:R5:W-:Y:S01]  /*7760*/  STS.U16 [R29+UR9+0x8400], R196 ;  /* 0x008400c41d007988 */ /* 0x000be20008000409 */
[----:B0-----:R-:W-:-:S03]  /*7770*/  PRMT R192, RZ, 0x7610, R192 ;  /* 0x00007610ffc07816 */ /* 0x001fc600000000c0 */
[----:B------:R0:W-:Y:S01]  /*7780*/  STS.U16 [R29+UR9+0x8600], R198 ;  /* 0x008600c61d007988 */ /* 0x0001e20008000409 */
[C---:B------:R-:W-:Y:S01]  /*7790*/  IMAD.WIDE R50, R169.reuse, 0x2, R50 ;  /* 0x00000002a9327825 */ /* 0x040fe200078e0232 */
[----:B-1----:R-:W-:Y:S02]  /*77a0*/  PRMT R194, RZ, 0x7610, R194 ;  /* 0x00007610ffc27816 */ /* 0x002fe400000000c2 */
[----:B------:R1:W-:Y:S01]  /*77b0*/  STS.U16 [R29+UR9+0x8800], R200 ;  /* 0x008800c81d007988 */ /* 0x0003e20008000409 */
[----:B------:R-:W-:Y:S01]  /*77c0*/  IMAD.WIDE R166, R169, 0x2, R166 ;  /* 0x00000002a9a67825 */ /* 0x000fe200078e02a6 */
[----:B-----5:R-:W-:Y:S02]  /*77d0*/  PRMT R196, RZ, 0x7610, R196 ;  /* 0x00007610ffc47816 */ /* 0x020fe400000000c4 */
[----:B------:R5:W-:Y:S01]  /*77e0*/  STS.U16 [R29+UR9+0x8a00], R202 ;  /* 0x008a00ca1d007988 */ /* 0x000be20008000409 */
[----:B0-----:R-:W-:-:S03]  /*77f0*/  PRMT R198, RZ, 0x7610, R198 ;  /* 0x00007610ffc67816 */ /* 0x001fc600000000c6 */
[----:B------:R-:W4:Y:S01]  /*7800*/  @!P2 LDG.E.U16 R176, desc[UR20][R50.64] ;  /* 0x0000001432b0a981 */ /* 0x000f22000c1e1500 */
[----:B-1----:R-:W-:-:S03]  /*7810*/  PRMT R200, RZ, 0x7610, R200 ;  /* 0x00007610ffc87816 */ /* 0x002fc600000000c8 */
[----:B------:R-:W4:Y:S01]  /*7820*/  @!P2 LDG.E.U16 R178, desc[UR20][R52.64] ;  /* 0x0000001434b2a981 */ /* 0x000f22000c1e1500 */
[----:B-----5:R-:W-:-:S03]  /*7830*/  PRMT R202, RZ, 0x7610, R202 ;  /* 0x00007610ffca7816 */ /* 0x020fc600000000ca */
[----:B------:R-:W5:Y:S04]  /*7840*/  @!P2 LDG.E.U16 R180, desc[UR20][R54.64] ;  /* 0x0000001436b4a981 */ /* 0x000f68000c1e1500 */
        /* <DEDUP_REMOVED lines=19> */
[----:B------:R0:W-:Y:S04]  /*7980*/  STS.U16 [R29+UR9+0xd200], R246 ;  /* 0x00d200f61d007988 */ /* 0x0001e80008000409 */
        /* <DEDUP_REMOVED lines=21> */
[----:B--2---:R0:W-:Y:S04]  /*7ae0*/  STS.U16 [R29+UR9+0xa800], R204 ;  /* 0x00a800cc1d007988 */ /* 0x0041e80008000409 */
        /* <DEDUP_REMOVED lines=10> */
[----:B---3--:R0:W-:Y:S04]  /*7b90*/  STS.U16 [R29+UR9+0xfa00], R241 ;  /* 0x00fa00f11d007988 */ /* 0x0081e80008000409 */
[----:B------:R0:W-:Y:S01]  /*7ba0*/  STS.U16 [R29+UR9+0xfc00], R243 ;  /* 0x00fc00f31d007988 */ /* 0x0001e20008000409 */
[----:B------:R-:W-:-:S04]  /*7bb0*/  ULEA UR11, UR5, UR9, 0x3 ;  /* 0x00000009050b7291 */ /* 0x000fc8000f8e18ff */
[----:B------:R-:W-:Y:S01]  /*7bc0*/  UIADD3 UR11, UPT, UPT, UR11, 0x14000, URZ ;  /* 0x000140000b0b7890 */ /* 0x000fe2000fffe0ff */
[----:B----4-:R0:W-:Y:S04]  /*7bd0*/  STS.U16 [R29+UR9+0x9600], R186 ;  /* 0x009600ba1d007988 */ /* 0x0101e80008000409 */
[----:B------:R0:W-:Y:S04]  /*7be0*/  STS.U16 [R29+UR9+0x8c00], R176 ;  /* 0x008c00b01d007988 */ /* 0x0001e80008000409 */
[----:B------:R0:W-:Y:S04]  /*7bf0*/  STS.U16 [R29+UR9+0x8e00], R178 ;  /* 0x008e00b21d007988 */ /* 0x0001e80008000409 */
[----:B-----5:R0:W-:Y:S04]  /*7c00*/  STS.U16 [R29+UR9+0x9000], R180 ;  /* 0x009000b41d007988 */ /* 0x0201e80008000409 */
        /* <DEDUP_REMOVED lines=18> */
[----:B------:R0:W-:Y:S01]  /*7d30*/  STS.U16 [R29+UR9+0xfe00], R245 ;  /* 0x00fe00f51d007988 */ /* 0x0001e20008000409 */
[----:B------:R1:W-:Y:S06]  /*7d40*/  MEMBAR.ALL.CTA ;  /* 0x0000000000007992 */ /* 0x0003ec0000008000 */
[----:B-1----:R-:W1:Y:S02]  /*7d50*/  FENCE.VIEW.ASYNC.S ;  /* 0x00000000000073c6 */ /* 0x002e640000000000 */
[----:B-1----:R-:W-:Y:S06]  /*7d60*/  BAR.SYNC.DEFER_BLOCKING 0x0 ;  /* 0x0000000000007b1d */ /* 0x002fec0000010000 */
[----:B------:R-:W-:Y:S05]  /*7d70*/  @P0 BRA `(.L_x_9) ;  /* 0x0000000000500947 */ /* 0x000fea0003800000 */
[----:B------:R-:W-:Y:S02]  /*7d80*/  UIADD3 UR30, UPT, UPT, UR8, 0x100, URZ ;  /* 0x00000100081e7890 */ /* 0x000fe4000fffe0ff */
[----:B------:R-:W-:Y:S01]  /*7d90*/  UIADD3 UR31, UPT, UPT, UR8, 0x100, URZ ;  /* 0x00000100081f7890 */ /* 0x000fe2000fffe0ff */
        /* <DEDUP_REMOVED lines=8> */
[----:B------:R-:W-:Y:S01]  /*7e20*/  UMOV UR7, URZ ;  /* 0x000000ff00077c82 */ /* 0x000fe20008000000 */
[----:B------:R1:W-:Y:S01]  /*7e30*/  UTCHMMA gdesc[UR14], gdesc[UR12], tmem[UR8], tmem[UR18], idesc[UR19], UPT ;  /* 0x00ff120c0e0075ea */ /* 0x0003e2000b800008 */
[----:B------:R-:W-:Y:S01]  /*7e40*/  UMOV UR34, 0x0 ;  /* 0x0000000000227882 */ /* 0x000fe20000000000 */
[----:B------:R-:W-:Y:S01]  /*7e50*/  UMOV UR35, 0x8408010 ;  /* 0x0840801000237882 */ /* 0x000fe20000000000 */
[----:B------:R1:W-:Y:S01]  /*7e60*/  UTCHMMA gdesc[UR16], gdesc[UR22], tmem[UR8], tmem[UR28], idesc[UR29], UPT ;  /* 0x00ff1c16100075ea */ /* 0x0003e2000b800008 */
[----:B------:R-:W-:Y:S01]  /*7e70*/  UMOV UR6, UR6 ;  /* 0x0000000600067c82 */ /* 0x000fe20008000000 */
[----:B------:R1:W-:Y:S01]  /*7e80*/  UTCHMMA gdesc[UR14], gdesc[UR24], tmem[UR30], tmem[UR32], idesc[UR33], UPT ;  /* 0x00ff20180e0075ea */ /* 0x0003e2000b80001e */
[----:B------:R1:W-:Y:S01]  /*7e90*/  UTCHMMA gdesc[UR16], gdesc[UR26], tmem[UR31], tmem[UR34], idesc[UR35], UPT ;  /* 0x00ff221a100075ea */ /* 0x0003e2000b80001f */
[----:B------:R1:W-:Y:S01]  /*7ea0*/  UTCBAR [UR6], URZ ;  /* 0x000000ff060073e9 */ /* 0x0003e200080000ff */
[----:B------:R-:W-:Y:S01]  /*7eb0*/  NOP ;  /* 0x0000000000007918 */ /* 0x000fe20000000000 */
.L_x_9:
[----:B------:R-:W-:Y:S01]  /*7ec0*/  UIADD3 UR5, UPT, UPT, UR5, 0x1, URZ ;  /* 0x0000000105057890 */ /* 0x000fe2000fffe0ff */
[----:B------:R-:W-:Y:S02]  /*7ed0*/  VIADD R168, R168, 0xffffffff ;  /* 0xffffffffa8a87836 */ /* 0x000fe40000000000 */
[----:B------:R-:W-:Y:S01]  /*7ee0*/  VIADD R28, R28, 0xffffffe0 ;  /* 0xffffffe01c1c7836 */ /* 0x000fe20000000000 */
[----:B------:R-:W-:Y:S02]  /*7ef0*/  UISETP.GT.AND UP1, UPT, UR5, 0x1, UPT ;  /* 0x000000010500788c */ /* 0x000fe4000bf24270 */
[----:B------:R-:W-:Y:S02]  /*7f00*/  ISETP.NE.U32.AND P2, PT, R168, RZ, PT ;  /* 0x000000ffa800720c */ /* 0x000fe40003f45070 */
[----:B-1----:R-:W-:Y:S02]  /*7f10*/  USEL UR6, URZ, 0x1, !UP1 ;  /* 0x00000001ff067887 */ /* 0x002fe4000c800000 */
[----:B------:R-:W-:-:S02]  /*7f20*/  USEL UR5, UR5, URZ, !UP1 ;  /* 0x000000ff05057287 */ /* 0x000fc4000c800000 */
[----:B------:R-:W-:-:S03]  /*7f30*/  ULOP3.LUT UR7, UR4, UR6, URZ, 0x3c, !UPT ;  /* 0x0000000604077292 */ /* 0x000fc6000f8e3cff */
[----:B------:R-:W-:-:S04]  /*7f40*/  UMOV UR6, UR4 ;  /* 0x0000000400067c82 */ /* 0x000fc80008000000 */
[----:B------:R-:W-:Y:S01]  /*7f50*/  UMOV UR4, UR7 ;  /* 0x0000000700047c82 */ /* 0x000fe20008000000 */
[----:B------:R-:W-:Y:S05]  /*7f60*/  @P2 BRA `(.L_x_10) ;  /* 0xffffffe800142947 */ /* 0x000fea000383ffff */
.L_x_7:
[----:B------:R-:W-:-:S13]  /*7f70*/  ISETP.GE.AND P0, PT, R172, 0x20, PT ;  /* 0x00000020ac00780c */ /* 0x000fda0003f06270 */
[----:B------:R-:W-:Y:S05]  /*7f80*/  @!P0 BRA `(.L_x_11) ;  /* 0x0000000000108947 */ /* 0x000fea0003800000 */
[----:B------:R-:W-:-:S06]  /*7f90*/  USHF.L.U32 UR6, UR6, 0x1f, URZ ;  /* 0x0000001f06067899 */ /* 0x000fcc00080006ff */
[----:B------:R-:W-:-:S04]  /*7fa0*/  IMAD.U32 R3, RZ, RZ, UR6 ;  /* 0x00000006ff037e24 */ /* 0x000fc8000f8e00ff */
[----:B------:R-:W1:Y:S02]  /*7fb0*/  SYNCS.PHASECHK.TRANS64.TRYWAIT P0, [UR11], R3 ;  /* 0x00000003ff0075a7 */ /* 0x000e64000800110b */
[----:B-1----:R-:W-:Y:S05]  /*7fc0*/  @!P0 BRA `(.L_x_12) ;  /* 0x0000008800888947 */ /* 0x002fea0003800000 */
.L_x_11:
[----:B------:R-:W-:Y:S01]  /*7fd0*/  BAR.SYNC.DEFER_BLOCKING 0x0 ;  /* 0x0000000000007b1d */ /* 0x000fe20000010000 */
[C---:B0-----:R-:W-:Y:S02]  /*7fe0*/  LOP3.LUT R222, R2.reuse, 0x80, RZ, 0xc0, !PT ;  /* 0x0000008002de7812 */ /* 0x041fe400078ec0ff */
[----:B------:R-:W-:Y:S02]  /*7ff0*/  LOP3.LUT R71, R2, 0x7f, RZ, 0xc0, !PT ;  /* 0x0000007f02477812 */ /* 0x000fe400078ec0ff */
[----:B------:R-:W-:Y:S01]  /*8000*/  LEA R222, R222, UR9, 0x5 ;  /* 0x00000009dede7c11 */ /* 0x000fe2000f8e28ff */
[----:B------:R-:W0:Y:S01]  /*8010*/  LDCU.128 UR12, c[0x0][0x390] ;  /* 0x00007200ff0c77ac */ /* 0x000e220008000c00 */
[C---:B------:R-:W-:Y:S02]  /*8020*/  LOP3.LUT R220, R0.reuse, R69, RZ, 0xfc, !PT ;  /* 0x0000004500dc7212 */ /* 0x040fe400078efcff */
[C-C-:B------:R-:W-:Y:S01]  /*8030*/  LOP3.LUT R219, R0.reuse, 0x1e, R69.reuse, 0xfe, !PT ;  /* 0x0000001e00db7812 */ /* 0x140fe200078efe45 */
[----:B------:R-:W-:Y:S01]  /*8040*/  IMAD R222, R71, 0x10, R222 ;  /* 0x0000001047de7824 */ /* 0x000fe200078e02de */
[C-C-:B------:R-:W-:Y:S01]  /*8050*/  LOP3.LUT R218, R0.reuse, 0x1c, R69.reuse, 0xfe, !PT ;  /* 0x0000001c00da7812 */ /* 0x140fe200078efe45 */
[----:B------:R-:W1:Y:S01]  /*8060*/  LDCU UR4, c[0x0][0x3b4] ;  /* 0x00007680ff0477ac */ /* 0x000e620008000800 */
[----:B------:R-:W-:-:S02]  /*8070*/  LOP3.LUT R217, R0, 0x1a, R69, 0xfe, !PT ;  /* 0x0000001a00d97812 */ /* 0x000fc400078efe45 */
[C-C-:B------:R-:W-:Y:S01]  /*8080*/  LOP3.LUT R216, R0.reuse, 0x18, R69.reuse, 0xfe, !PT ;  /* 0x0000001800d87812 */ /* 0x140fe200078efe45 */
[----:B------:R-:W2:Y:S01]  /*8090*/  LDCU UR5, c[0x0][0x39c] ;  /* 0x00007380ff0577ac */ /* 0x000ea20008000800 */
[C-C-:B------:R-:W-:Y:S02]  /*80a0*/  LOP3.LUT R215, R0.reuse, 0x16, R69.reuse, 0xfe, !PT ;  /* 0x0000001600d77812 */ /* 0x140fe400078efe45 */
[C-C-:B------:R-:W-:Y:S01]  /*80b0*/  LOP3.LUT R214, R0.reuse, 0x14, R69.reuse, 0xfe, !PT ;  /* 0x0000001400d67812 */ /* 0x140fe200078efe45 */
[----:B------:R-:W3:Y:S01]  /*80c0*/  LDCU UR6, c[0x0][0x39c] ;  /* 0x00007380ff0677ac */ /* 0x000ee20008000800 */
[C-C-:B------:R-:W-:Y:S02]  /*80d0*/  LOP3.LUT R213, R0.reuse, 0x12, R69.reuse, 0xfe, !PT ;  /* 0x0000001200d57812 */ /* 0x140fe400078efe45 */
[C-C-:B------:R-:W-:Y:S01]  /*80e0*/  LOP3.LUT R212, R0.reuse, 0x10, R69.reuse, 0xfe, !PT ;  /* 0x0000001000d47812 */ /* 0x140fe200078efe45 */
[----:B------:R-:W4:Y:S02]  /*80f0*/  @!P1 SYNCS.CCTL.IV [UR9+0x14000] ;  /* 0x01400000ff0099b1 */ /* 0x000f240008000009 */
[----:B----4-:R-:W-:Y:S01]  /*8100*/  BAR.SYNC.DEFER_BLOCKING 0x0 ;  /* 0x0000000000007b1d */ /* 0x010fe20000010000 */
[----:B------:R-:W-:-:S02]  /*8110*/  LOP3.LUT R199, R0, 0xe, R69, 0xfe, !PT ;  /* 0x0000000e00c77812 */ /* 0x000fc400078efe45 */
[C-C-:B------:R-:W-:Y:S02]  /*8120*/  LOP3.LUT R198, R0.reuse, 0xc, R69.reuse, 0xfe, !PT ;  /* 0x0000000c00c67812 */ /* 0x140fe400078efe45 */
[C-C-:B------:R-:W-:Y:S01]  /*8130*/  LOP3.LUT R197, R0.reuse, 0xa, R69.reuse, 0xfe, !PT ;  /* 0x0000000a00c57812 */ /* 0x140fe200078efe45 */
[----:B------:R-:W4:Y:S01]  /*8140*/  LDCU UR7, c[0x0][0x39c] ;  /* 0x00007380ff0777ac */ /* 0x000f220008000800 */
[C-C-:B------:R-:W-:Y:S01]  /*8150*/  LOP3.LUT R196, R0.reuse, 0x8, R69.reuse, 0xfe, !PT ;  /* 0x0000000800c47812 */ /* 0x140fe200078efe45 */
[----:B------:R-:W5:Y:S01]  /*8160*/  LDTM.x64 R4, tmem[UR10] ;  /* 0x0000000a000479ee */ /* 0x000f620008340000 */
[----:B------:R-:W5:Y:S01]  /*8170*/  LDTM.x64 R100, tmem[UR10+0x40] ;  /* 0x0000400a006479ee */ /* 0x000f620008340000 */
[C-C-:B------:R-:W-:Y:S02]  /*8180*/  LOP3.LUT R3, R0.reuse, 0x6, R69.reuse, 0xfe, !PT ;  /* 0x0000000600037812 */ /* 0x140fe400078efe45 */
[C-C-:B------:R-:W-:Y:S02]  /*8190*/  LOP3.LUT R2, R0.reuse, 0x4, R69.reuse, 0xfe, !PT ;  /* 0x0000000400027812 */ /* 0x140fe400078efe45 */
[----:B------:R-:W-:-:S02]  /*81a0*/  LOP3.LUT R0, R0, 0x2, R69, 0xfe, !PT ;  /* 0x0000000200007812 */ /* 0x000fc400078efe45 */
[----:B------:R-:W-:Y:S02]  /*81b0*/  LEA R223, R223, UR9, 0x4 ;  /* 0x00000009dfdf7c11 */ /* 0x000fe4000f8e20ff */
[C---:B0-----:R-:W-:Y:S01]  /*81c0*/  ISETP.GE.AND P0, PT, R221.reuse, UR14, PT ;  /* 0x0000000edd007c0c */ /* 0x041fe2000bf06270 */
[----:B-1----:R-:W-:Y:S01]  /*81d0*/  IMAD R221, R221, UR4, RZ ;  /* 0x00000004dddd7c24 */ /* 0x002fe2000f8e02ff */
[----:B------:R-:W0:Y:S02]  /*81e0*/  LDCU UR4, c[0x0][0x39c] ;  /* 0x00007380ff0477ac */ /* 0x000e240008000800 */
[----:B--2---:R-:W-:Y:S01]  /*81f0*/  ISETP.LT.AND P3, PT, R0, UR5, !P0 ;  /* 0x0000000500007c0c */ /* 0x004fe2000c761270 */
[----:B------:R-:W1:Y:S01]  /*8200*/  @!P1 SYNCS.CCTL.IV [UR9+0x14008] ;  /* 0x01400800ff0099b1 */ /* 0x000e620008000009 */
[----:B---3--:R-:W-:Y:S01]  /*8210*/  ISETP.LT.AND P4, PT, R2, UR6, !P0 ;  /* 0x0000000602007c0c */ /* 0x008fe2000c781270 */
[----:B------:R-:W2:Y:S01]  /*8220*/  LDCU UR5, c[0x0][0x39c] ;  /* 0x00007380ff0577ac */ /* 0x000ea20008000800 */
[----:B----4-:R-:W-:Y:S01]  /*8230*/  ISETP.LT.AND P2, PT, R3, UR7, !P0 ;  /* 0x0000000703007c0c */ /* 0x010fe2000c741270 */
[----:B------:R-:W3:Y:S01]  /*8240*/  LDCU UR6, c[0x0][0x39c] ;  /* 0x00007380ff0677ac */ /* 0x000ee20008000800 */
[----:B-----5:R-:W-:-:S02]  /*8250*/  F2FP.F16.F32.PACK_AB R188, R54, R52 ;  /* 0x0000003436bc723e */ /* 0x020fc400000000ff */
[----:B------:R-:W-:Y:S01]  /*8260*/  F2FP.F16.F32.PACK_AB R192, R55, R53 ;  /* 0x0000003537c0723e */ /* 0x000fe200000000ff */
[----:B------:R-:W4:Y:S01]  /*8270*/  LDCU UR7, c[0x0][0x39c] ;  /* 0x00007380ff0777ac */ /* 0x000f220008000800 */
[----:B------:R-:W-:Y:S02]  /*8280*/  F2FP.F16.F32.PACK_AB R189, R58, R56 ;  /* 0x000000383abd723e */ /* 0x000fe400000000ff */
[----:B------:R-:W-:Y:S01]  /*8290*/  F2FP.F16.F32.PACK_AB R193, R59, R57 ;  /* 0x000000393bc1723e */ /* 0x000fe200000000ff */
[----:B------:R-:W5:Y:S01]  /*82a0*/  LDCU UR9, c[0x0][0x39c] ;  /* 0x00007380ff0977ac */ /* 0x000f620008000800 */
[----:B------:R-:W-:Y:S02]  /*82b0*/  F2FP.F16.F32.PACK_AB R190, R62, R60 ;  /* 0x0000003c3ebe723e */ /* 0x000fe400000000ff */
[----:B------:R-:W-:Y:S02]  /*82c0*/  F2FP.F16.F32.PACK_AB R194, R63, R61 ;  /* 0x0000003d3fc2723e */ /* 0x000fe400000000ff */
[----:B------:R-:W-:-:S02]  /*82d0*/  F2FP.F16.F32.PACK_AB R191, R66, R64 ;  /* 0x0000004042bf723e */ /* 0x000fc400000000ff */
[----:B------:R-:W-:Y:S02]  /*82e0*/  F2FP.F16.F32.PACK_AB R195, R67, R65 ;  /* 0x0000004143c3723e */ /* 0x000fe400000000ff */
[----:B------:R-:W-:Y:S02]  /*82f0*/  F2FP.F16.F32.PACK_AB R200, R102, R100 ;  /* 0x0000006466c8723e */ /* 0x000fe400000000ff */
[----:B------:R-:W-:Y:S02]  /*8300*/  F2FP.F16.F32.PACK_AB R204, R103, R101 ;  /* 0x0000006567cc723e */ /* 0x000fe400000000ff */
[----:B------:R-:W-:Y:S02]  /*8310*/  F2FP.F16.F32.PACK_AB R201, R106, R104 ;  /* 0x000000686ac9723e */ /* 0x000fe400000000ff */
[----:B------:R-:W-:Y:S02]  /*8320*/  F2FP.F16.F32.PACK_AB R205, R107, R105 ;  /* 0x000000696bcd723e */ /* 0x000fe400000000ff */
[----:B------:R-:W-:-:S02]  /*8330*/  F2FP.F16.F32.PACK_AB R202, R110, R108 ;  /* 0x0000006c6eca723e */ /* 0x000fc400000000ff */
[----:B------:R-:W-:Y:S02]  /*8340*/  F2FP.F16.F32.PACK_AB R206, R111, R109 ;  /* 0x0000006d6fce723e */ /* 0x000fe400000000ff */
[----:B------:R-:W-:Y:S02]  /*8350*/  F2FP.F16.F32.PACK_AB R203, R114, R112 ;  /* 0x0000007072cb723e */ /* 0x000fe400000000ff */
[----:B------:R-:W-:Y:S02]  /*8360*/  F2FP.F16.F32.PACK_AB R207, R115, R113 ;  /* 0x0000007173cf723e */ /* 0x000fe400000000ff */
[----:B------:R-:W0:Y:S01]  /*8370*/  LDTM.x64 R52, tmem[UR10+0x80] ;  /* 0x0000800a003479ee */ /* 0x000e220008340000 */
        /* <DEDUP_REMOVED lines=32> */
[----:B0-----:R-:W-:-:S02]  /*8580*/  F2FP.F16.F32.PACK_AB R128, R54, R52 ;  /* 0x000000343680723e */ /* 0x001fc400000000ff */
[----:B------:R-:W-:Y:S02]  /*8590*/  F2FP.F16.F32.PACK_AB R136, R55, R53 ;  /* 0x000000353788723e */ /* 0x000fe400000000ff */
[----:B------:R-:W-:Y:S02]  /*85a0*/  F2FP.F16.F32.PACK_AB R129, R58, R56 ;  /* 0x000000383a81723e */ /* 0x000fe400000000ff */
[----:B------:R-:W-:Y:S02]  /*85b0*/  F2FP.F16.F32.PACK_AB R137, R59, R57 ;  /* 0x000000393b89723e */ /* 0x000fe400000000ff */
[----:B------:R-:W-:Y:S02]  /*85c0*/  F2FP.F16.F32.PACK_AB R130, R62, R60 ;  /* 0x0000003c3e82723e */ /* 0x000fe400000000ff */
[----:B------:R-:W-:Y:S02]  /*85d0*/  F2FP.F16.F32.PACK_AB R138, R63, R61 ;  /* 0x0000003d3f8a723e */ /* 0x000fe400000000ff */
[----:B------:R-:W-:-:S02]  /*85e0*/  F2FP.F16.F32.PACK_AB R131, R66, R64 ;  /* 0x000000404283723e */ /* 0x000fc400000000ff */
[----:B------:R-:W-:Y:S02]  /*85f0*/  F2FP.F16.F32.PACK_AB R139, R67, R65 ;  /* 0x00000041438b723e */ /* 0x000fe400000000ff */
[----:B------:R-:W0:Y:S01]  /*8600*/  LDTM.x64 R4, tmem[UR10+0xc0] ;  /* 0x0000c00a000479ee */ /* 0x000e220008340000 */
[----:B------:R-:W-:Y:S01]  /*8610*/  NOP ;  /* 0x0000000000007918 */ /* 0x000fe20000000000 */
[----:B-1----:R-:W-:Y:S01]  /*8620*/  STS.128 [R222], R168 ;  /* 0x000000a8de007388 */ /* 0x002fe20000000c00 */
[----:B------:R-:W-:Y:S01]  /*8630*/  F2FP.F16.F32.PACK_AB R122, R143, R141 ;  /* 0x0000008d8f7a723e */ /* 0x000fe200000000ff */
[----:B------:R-:W1:Y:S01]  /*8640*/  LDCU UR10, c[0x0][0x39c] ;  /* 0x00007380ff0a77ac */ /* 0x000e620008000800 */
[----:B------:R-:W-:Y:S01]  /*8650*/  F2FP.F16.F32.PACK_AB R143, R83, R81 ;  /* 0x00000051538f723e */ /* 0x000fe200000000ff */
[----:B------:R-:W-:Y:S01]  /*8660*/  STS.128 [R222+0x800], R164 ;  /* 0x000800a4de007388 */ /* 0x000fe20000000c00 */
[----:B------:R-:W-:Y:S02]  /*8670*/  F2FP.F16.F32.PACK_AB R132, R134, R132 ;  /* 0x000000848684723e */ /* 0x000fe400000000ff */
[----:B------:R-:W-:Y:S01]  /*8680*/  F2FP.F16.F32.PACK_AB R134, R142, R140 ;  /* 0x0000008c8e86723e */ /* 0x000fe200000000ff */
[----:B0-----:R-:W-:Y:S01]  /*8690*/  BAR.SYNC.DEFER_BLOCKING 0x0 ;  /* 0x0000000000007b1d */ /* 0x001fe20000010000 */
        /* <DEDUP_REMOVED lines=15> */
[----:B------:R-:W-:Y:S01]  /*8790*/  F2FP.F16.F32.PACK_AB R55, R66, R64 ;  /* 0x000000404237723e */ /* 0x000fe200000000ff */
[----:B------:R-:W-:Y:S01]  /*87a0*/  LDS.128 R60, [R223+0x1000] ;  /* 0x00100000df3c7984 */ /* 0x000fe20000000c00 */
[----:B------:R-:W-:Y:S02]  /*87b0*/  F2FP.F16.F32.PACK_AB R47, R67, R65 ;  /* 0x00000041432f723e */ /* 0x000fe400000000ff */
[----:B------:R-:W-:Y:S01]  /*87c0*/  F2FP.F16.F32.PACK_AB R87, R98, R96 ;  /* 0x000000606257723e */ /* 0x000fe200000000ff */
[----:B------:R-:W0:Y:S01]  /*87d0*/  LDS.128 R64, [R223] ;  /* 0x00000000df407984 */ /* 0x000e220000000c00 */
[----:B------:R-:W-:-:S02]  /*87e0*/  F2FP.F16.F32.PACK_AB R75, R99, R97 ;  /* 0x00000061634b723e */ /* 0x000fc400000000ff */
[----:B------:R-:W-:Y:S01]  /*87f0*/  F2FP.F16.F32.PACK_AB R68, R70, R68 ;  /* 0x000000444644723e */ /* 0x000fe200000000ff */
[----:B------:R-:W-:Y:S01]  /*8800*/  BAR.SYNC.DEFER_BLOCKING 0x0 ;  /* 0x0000000000007b1d */ /* 0x000fe20000010000 */
        /* <DEDUP_REMOVED lines=11> */
[----:B------:R-:W-:Y:S01]  /*88c0*/  F2FP.F16.F32.PACK_AB R79, R115, R113 ;  /* 0x00000071734f723e */ /* 0x000fe200000000ff */
[----:B------:R-:W-:Y:S01]  /*88d0*/  STS.128 [R222], R176 ;  /* 0x000000b0de007388 */ /* 0x000fe20000000c00 */
[----:B------:R-:W-:Y:S02]  /*88e0*/  F2FP.F16.F32.PACK_AB R116, R118, R116 ;  /* 0x000000747674723e */ /* 0x000fe400000000ff */
[----:B------:R-:W-:Y:S01]  /*88f0*/  F2FP.F16.F32.PACK_AB R118, R126, R124 ;  /* 0x0000007c7e76723e */ /* 0x000fe200000000ff */
[----:B------:R0:W-:Y:S01]  /*8900*/  STS.128 [R222+0x800], R172 ;  /* 0x000800acde007388 */ /* 0x0001e20000000c00 */
[----:B------:R-:W-:Y:S02]  /*8910*/  F2FP.F16.F32.PACK_AB R210, R127, R125 ;  /* 0x0000007d7fd2723e */ /* 0x000fe400000000ff */
[----:B------:R-:W-:Y:S01]  /*8920*/  F2FP.F16.F32.PACK_AB R148, R150, R148 ;  /* 0x000000949694723e */ /* 0x000fe200000000ff */
[----:B------:R-:W-:Y:S01]  /*8930*/  BAR.SYNC.DEFER_BLOCKING 0x0 ;  /* 0x0000000000007b1d */ /* 0x000fe20000010000 */
[----:B------:R-:W-:-:S02]  /*8940*/  F2FP.F16.F32.PACK_AB R124, R151, R149 ;  /* 0x00000095977c723e */ /* 0x000fc400000000ff */
[----:B------:R-:W-:Y:S02]  /*8950*/  F2FP.F16.F32.PACK_AB R149, R154, R152 ;  /* 0x000000989a95723e */ /* 0x000fe400000000ff */
[----:B------:R-:W-:Y:S02]  /*8960*/  F2FP.F16.F32.PACK_AB R125, R155, R153 ;  /* 0x000000999b7d723e */ /* 0x000fe400000000ff */
[----:B------:R-:W-:Y:S02]  /*8970*/  F2FP.F16.F32.PACK_AB R150, R158, R156 ;  /* 0x0000009c9e96723e */ /* 0x000fe400000000ff */
[----:B------:R-:W-:Y:S02]  /*8980*/  F2FP.F16.F32.PACK_AB R126, R159, R157 ;  /* 0x0000009d9f7e723e */ /* 0x000fe400000000ff */
[----:B------:R-:W-:Y:S02]  /*8990*/  F2FP.F16.F32.PACK_AB R85, R90, R88 ;  /* 0x000000585a55723e */ /* 0x000fe400000000ff */
[----:B------:R-:W-:-:S02]  /*89a0*/  F2FP.F16.F32.PACK_AB R88, R7, R5 ;  /* 0x000000050758723e */ /* 0x000fc400000000ff */
[----:B------:R-:W0:Y:S01]  /*89b0*/  LDC R5, c[0x0][0x3b8] ;  /* 0x0000ee00ff057b82 */ /* 0x000e220000000800 */
[----:B------:R-:W-:Y:S02]  /*89c0*/  F2FP.F16.F32.PACK_AB R127, R163, R161 ;  /* 0x000000a1a37f723e */ /* 0x000fe400000000ff */
[----:B------:R-:W-:Y:S02]  /*89d0*/  F2FP.F16.F32.PACK_AB R90, R15, R13 ;  /* 0x0000000d0f5a723e */ /* 0x000fe400000000ff */
[----:B------:R-:W-:Y:S02]  /*89e0*/  F2FP.F16.F32.PACK_AB R71, R82, R80 ;  /* 0x000000505247723e */ /* 0x000fe400000000ff */
[----:B------:R-:W-:Y:S01]  /*89f0*/  F2FP.F16.F32.PACK_AB R82, R14, R12 ;  /* 0x0000000c0e52723e */ /* 0x000fe200000000ff */
[----:B------:R-:W0:Y:S01]  /*8a00*/  LDS.128 R96, [R223] ;  /* 0x00000000df607984 */ /* 0x000e220000000c00 */
[----:B------:R-:W-:Y:S02]  /*8a10*/  F2FP.F16.F32.PACK_AB R151, R162, R160 ;  /* 0x000000a0a297723e */ /* 0x000fe400000000ff */
[----:B------:R-:W-:Y:S01]  /*8a20*/  F2FP.F16.F32.PACK_AB R73, R91, R89 ;  /* 0x000000595b49723e */ /* 0x000fe200000000ff */
[----:B------:R-:W-:Y:S01]  /*8a30*/  LDS.128 R92, [R223+0x1000] ;  /* 0x00100000df5c7984 */ /* 0x000fe20000000c00 */
[----:B------:R-:W-:-:S02]  /*8a40*/  F2FP.F16.F32.PACK_AB R80, R6, R4 ;  /* 0x000000040650723e */ /* 0x000fc400000000ff */
[----:B------:R-:W-:Y:S01]  /*8a50*/  F2FP.F16.F32.PACK_AB R81, R10, R8 ;  /* 0x000000080a51723e */ /* 0x000fe200000000ff */
[----:B------:R-:W-:Y:S01]  /*8a60*/  BAR.SYNC.DEFER_BLOCKING 0x0 ;  /* 0x0000000000007b1d */ /* 0x000fe20000010000 */
[----:B------:R-:W-:Y:S02]  /*8a70*/  F2FP.F16.F32.PACK_AB R89, R11, R9 ;  /* 0x000000090b59723e */ /* 0x000fe400000000ff */
[----:B------:R-:W-:Y:S02]  /*8a80*/  F2FP.F16.F32.PACK_AB R8, R23, R21 ;  /* 0x000000151708723e */ /* 0x000fe400000000ff */
[----:B------:R-:W-:Y:S01]  /*8a90*/  F2FP.F16.F32.PACK_AB R21, R26, R24 ;  /* 0x000000181a15723e */ /* 0x000fe200000000ff */
[-C--:B0-----:R-:W-:Y:S01]  /*8aa0*/  IMAD R7, R0, R5.reuse, RZ ;  /* 0x0000000500077224 */ /* 0x081fe200078e02ff */
[----:B------:R-:W-:Y:S01]  /*8ab0*/  LEA R0, P5, R221, UR12, 0x1 ;  /* 0x0000000cdd007c11 */ /* 0x000fe2000f8a08ff */
[----:B------:R-:W-:Y:S01]  /*8ac0*/  IMAD R161, R220, R5, RZ ;  /* 0x00000005dca17224 */ /* 0x000fe200078e02ff */
[----:B------:R-:W-:Y:S01]  /*8ad0*/  F2FP.F16.F32.PACK_AB R9, R27, R25 ;  /* 0x000000191b09723e */ /* 0x000fe200000000ff */
[-C--:B------:R-:W-:Y:S01]  /*8ae0*/  IMAD R13, R2, R5.reuse, RZ ;  /* 0x00000005020d7224 */ /* 0x080fe200078e02ff */
[----:B------:R-:W-:Y:S01]  /*8af0*/  LEA.HI.X.SX32 R2, R221, UR13, 0x1, P5 ;  /* 0x0000000ddd027c11 */ /* 0x000fe2000a8f0eff */
[----:B------:R-:W-:Y:S01]  /*8b00*/  IMAD R173, R5, 0x20, R161 ;  /* 0x0000002005ad7824 */ /* 0x000fe200078e02a1 */
[-C--:B------:R-:W-:Y:S01]  /*8b10*/  LEA R14, P5, R161, R0.reuse, 0x1 ;  /* 0x00000000a10e7211 */ /* 0x080fe200078a08ff */
[-C--:B------:R-:W-:Y:S01]  /*8b20*/  IMAD R3, R3, R5.reuse, RZ ;  /* 0x0000000503037224 */ /* 0x080fe200078e02ff */
[----:B------:R-:W-:Y:S01]  /*8b30*/  LEA R6, P6, R7, R0, 0x1 ;  /* 0x0000000007067211 */ /* 0x000fe200078c08ff */
[----:B------:R-:W-:Y:S01]  /*8b40*/  IMAD R27, R196, R5, RZ ;  /* 0x00000005c41b7224 */ /* 0x000fe200078e02ff */
[----:B------:R-:W-:Y:S01]  /*8b50*/  LEA.HI.X.SX32 R15, R161, R2, 0x1, P5 ;  /* 0x00000002a10f7211 */ /* 0x000fe200028f0eff */
[----:B------:R-:W-:Y:S01]  /*8b60*/  IMAD R175, R5, 0x2, R173 ;  /* 0x0000000205af7824 */ /* 0x000fe200078e02ad */
[----:B------:R-:W-:-:S02]  /*8b70*/  LEA R12, P5, R13, R0, 0x1 ;  /* 0x000000000d0c7211 */ /* 0x000fc400078a08ff */
[----:B------:R-:W-:Y:S01]  /*8b80*/  LEA.HI.X.SX32 R7, R7, R2, 0x1, P6 ;  /* 0x0000000207077211 */ /* 0x000fe200030f0eff */
[----:B------:R0:W-:Y:S01]  /*8b90*/  STS.128 [R222], R180 ;  /* 0x000000b4de007388 */ /* 0x0001e20000000c00 */
[----:B------:R-:W-:Y:S02]  /*8ba0*/  LEA R24, P6, R3, R0, 0x1 ;  /* 0x0000000003187211 */ /* 0x000fe400078c08ff */
[-C--:B------:R-:W-:Y:S01]  /*8bb0*/  LEA.HI.X.SX32 R13, R13, R2.reuse, 0x1, P5 ;  /* 0x000000020d0d7211 */ /* 0x080fe200028f0eff */
[----:B------:R0:W-:Y:S01]  /*8bc0*/  STS.128 [R222+0x800], R184 ;  /* 0x000800b8de007388 */ /* 0x0001e20000000c00 */
[C---:B------:R-:W-:Y:S01]  /*8bd0*/  ISETP.LT.AND P5, PT, R197.reuse, UR4, !P0 ;  /* 0x00000004c5007c0c */ /* 0x040fe2000c7a1270 */
[----:B------:R-:W-:Y:S01]  /*8be0*/  IMAD R197, R197, R5, RZ ;  /* 0x00000005c5c57224 */ /* 0x000fe200078e02ff */
[----:B------:R-:W-:Y:S01]  /*8bf0*/  LEA.HI.X.SX32 R25, R3, R2, 0x1, P6 ;  /* 0x0000000203197211 */ /* 0x000fe200030f0eff */
[----:B------:R-:W-:Y:S01]  /*8c00*/  BAR.SYNC.DEFER_BLOCKING 0x0 ;  /* 0x0000000000007b1d */ /* 0x000fe20000010000 */
[----:B------:R-:W-:Y:S01]  /*8c10*/  F2FP.F16.F32.PACK_AB R91, R19, R17 ;  /* 0x00000011135b723e */ /* 0x000fe200000000ff */
[----:B------:R-:W-:Y:S01]  /*8c20*/  IMAD R3, R198, R5, RZ ;  /* 0x00000005c6037224 */ /* 0x000fe200078e02ff */
[----:B------:R-:W-:-:S02]  /*8c30*/  LEA R26, P6, R27, R0, 0x1 ;  /* 0x000000001b1a7211 */ /* 0x000fc400078c08ff */
[----:B------:R-:W-:Y:S01]  /*8c40*/  F2FP.F16.F32.PACK_AB R20, R22, R20 ;  /* 0x000000141614723e */ /* 0x000fe200000000ff */
[----:B------:R-:W0:Y:S01]  /*8c50*/  LDCU UR4, c[0x0][0x39c] ;  /* 0x00007380ff0477ac */ /* 0x000e220008000800 */
[----:B------:R-:W-:Y:S02]  /*8c60*/  F2FP.F16.F32.PACK_AB R22, R30, R28 ;  /* 0x0000001c1e16723e */ /* 0x000fe400000000ff */
[----:B------:R-:W-:Y:S02]  /*8c70*/  LEA.HI.X.SX32 R27, R27, R2, 0x1, P6 ;  /* 0x000000021b1b7211 */ /* 0x000fe400030f0eff */
[----:B------:R-:W-:Y:S02]  /*8c80*/  LEA R28, P6, R197, R0, 0x1 ;  /* 0x00000000c51c7211 */ /* 0x000fe400078c08ff */
[----:B------:R-:W-:Y:S02]  /*8c90*/  F2FP.F16.F32.PACK_AB R10, R31, R29 ;  /* 0x0000001d1f0a723e */ /* 0x000fe400000000ff */
[----:B------:R-:W-:Y:S01]  /*8ca0*/  F2FP.F16.F32.PACK_AB R11, R35, R33 ;  /* 0x00000021230b723e */ /* 0x000fe200000000ff */
[-C--:B------:R-:W-:Y:S01]  /*8cb0*/  IMAD R33, R199, R5.reuse, RZ ;  /* 0x00000005c7217224 */ /* 0x080fe200078e02ff */
[----:B------:R-:W-:Y:S01]  /*8cc0*/  LEA.HI.X.SX32 R29, R197, R2, 0x1, P6 ;  /* 0x00000002c51d7211 */ /* 0x000fe200030f0eff */
[----:B------:R-:W-:Y:S01]  /*8cd0*/  IMAD R35, R212, R5, RZ ;  /* 0x00000005d4237224 */ /* 0x000fe200078e02ff */
[----:B------:R-:W-:-:S02]  /*8ce0*/  LEA R30, P6, R3, R0, 0x1 ;  /* 0x00000000031e7211 */ /* 0x000fc400078c08ff */
[----:B------:R-:W-:Y:S02]  /*8cf0*/  F2FP.F16.F32.PACK_AB R23, R34, R32 ;  /* 0x000000202217723e */ /* 0x000fe400000000ff */
[----:B------:R-:W-:Y:S01]  /*8d00*/  LEA.HI.X.SX32 R31, R3, R2, 0x1, P6 ;  /* 0x00000002031f7211 */ /* 0x000fe200030f0eff */
[----:B------:R-:W0:Y:S01]  /*8d10*/  LDS.128 R108, [R223] ;  /* 0x00000000df6c7984 */ /* 0x000e220000000c00 */
[----:B------:R-:W-:Y:S01]  /*8d20*/  LEA R32, P6, R33, R0, 0x1 ;  /* 0x0000000021207211 */ /* 0x000fe200078c08ff */
[----:B------:R-:W-:Y:S01]  /*8d30*/  IMAD R3, R213, R5, RZ ;  /* 0x00000005d5037224 */ /* 0x000fe200078e02ff */
[----:B------:R-:W-:Y:S01]  /*8d40*/  F2FP.F16.F32.PACK_AB R16, R39, R37 ;  /* 0x000000252710723e */ /* 0x000fe200000000ff */
[----:B------:R-:W-:Y:S01]  /*8d50*/  LDS.128 R104, [R223+0x1000] ;  /* 0x00100000df687984 */ /* 0x000fe20000000c00 */
[----:B------:R-:W-:Y:S02]  /*8d60*/  LEA.HI.X.SX32 R33, R33, R2, 0x1, P6 ;  /* 0x0000000221217211 */ /* 0x000fe400030f0eff */
[----:B------:R-:W-:Y:S01]  /*8d70*/  LEA R34, P6, R35, R0, 0x1 ;  /* 0x0000000023227211 */ /* 0x000fe200078c08ff */
[----:B------:R-:W-:Y:S01]  /*8d80*/  BAR.SYNC.DEFER_BLOCKING 0x0 ;  /* 0x0000000000007b1d */ /* 0x000fe20000010000 */
[----:B------:R-:W-:-:S02]  /*8d90*/  F2FP.F16.F32.PACK_AB R37, R42, R40 ;  /* 0x000000282a25723e */ /* 0x000fc400000000ff */
[----:B------:R-:W-:Y:S01]  /*8da0*/  F2FP.F16.F32.PACK_AB R17, R43, R41 ;  /* 0x000000292b11723e */ /* 0x000fe200000000ff */
[----:B------:R-:W-:Y:S01]  /*8db0*/  IMAD R43, R214, R5, RZ ;  /* 0x00000005d62b7224 */ /* 0x000fe200078e02ff */
[----:B------:R-:W-:Y:S02]  /*8dc0*/  LEA.HI.X.SX32 R35, R35, R2, 0x1, P6 ;  /* 0x0000000223237211 */ /* 0x000fe400030f0eff */
[----:B------:R-:W-:Y:S02]  /*8dd0*/  LEA R40, P6, R3, R0, 0x1 ;  /* 0x0000000003287211 */ /* 0x000fe400078c08ff */
[----:B------:R-:W-:Y:S01]  /*8de0*/  F2FP.F16.F32.PACK_AB R19, R51, R49 ;  /* 0x000000313313723e */ /* 0x000fe200000000ff */
[-C--:B------:R-:W-:Y:S01]  /*8df0*/  IMAD R49, R215, R5.reuse, RZ ;  /* 0x00000005d7317224 */ /* 0x080fe200078e02ff */
[----:B------:R-:W-:Y:S01]  /*8e00*/  LEA.HI.X.SX32 R41, R3, R2, 0x1, P6 ;  /* 0x0000000203297211 */ /* 0x000fe200030f0eff */
[----:B------:R-:W-:Y:S01]  /*8e10*/  IMAD R3, R216, R5, RZ ;  /* 0x00000005d8037224 */ /* 0x000fe200078e02ff */
[----:B------:R-:W-:-:S02]  /*8e20*/  LEA R42, P6, R43, R0, 0x1 ;  /* 0x000000002b2a7211 */ /* 0x000fc400078c08ff */
[----:B------:R-:W-:Y:S02]  /*8e30*/  F2FP.F16.F32.PACK_AB R39, R50, R48 ;  /* 0x000000303227723e */ /* 0x000fe400000000ff */
[----:B------:R-:W-:Y:S02]  /*8e40*/  LEA.HI.X.SX32 R43, R43, R2, 0x1, P6 ;  /* 0x000000022b2b7211 */ /* 0x000fe400030f0eff */
[----:B------:R-:W-:Y:S02]  /*8e50*/  LEA R48, P6, R49, R0, 0x1 ;  /* 0x0000000031307211 */ /* 0x000fe400078c08ff */
[----:B------:R-:W-:Y:S01]  /*8e60*/  F2FP.F16.F32.PACK_AB R45, R59, R57 ;  /* 0x000000393b2d723e */ /* 0x000fe200000000ff */
[-C--:B------:R-:W-:Y:S01]  /*8e70*/  IMAD R57, R217, R5.reuse, RZ ;  /* 0x00000005d9397224 */ /* 0x080fe200078e02ff */
[----:B------:R-:W-:Y:S01]  /*8e80*/  LEA.HI.X.SX32 R49, R49, R2, 0x1, P6 ;  /* 0x0000000231317211 */ /* 0x000fe200030f0eff */
[----:B------:R-:W-:Y:S01]  /*8e90*/  STS.128 [R222], R188 ;  /* 0x000000bcde007388 */ /* 0x000fe20000000c00 */
[C---:B------:R-:W-:Y:S01]  /*8ea0*/  LEA R50, P6, R3.reuse, R0, 0x1 ;  /* 0x0000000003327211 */ /* 0x040fe200078c08ff */
[-C--:B------:R-:W-:Y:S01]  /*8eb0*/  IMAD R59, R218, R5.reuse, RZ ;  /* 0x00000005da3b7224 */ /* 0x080fe200078e02ff */
[----:B------:R-:W-:Y:S01]  /*8ec0*/  F2FP.F16.F32.PACK_AB R53, R58, R56 ;  /* 0x000000383a35723e */ /* 0x000fe200000000ff */
[----:B------:R-:W-:Y:S01]  /*8ed0*/  STS.128 [R222+0x800], R192 ;  /* 0x000800c0de007388 */ /* 0x000fe20000000c00 */
[----:B------:R-:W-:Y:S01]  /*8ee0*/  LEA.HI.X.SX32 R51, R3, R2, 0x1, P6 ;  /* 0x0000000203337211 */ /* 0x000fe200030f0eff */
[----:B------:R-:W-:Y:S01]  /*8ef0*/  IMAD R3, R219, R5, RZ ;  /* 0x00000005db037224 */ /* 0x000fe200078e02ff */
[----:B------:R-:W-:Y:S01]  /*8f00*/  BAR.SYNC.DEFER_BLOCKING 0x0 ;  /* 0x0000000000007b1d */ /* 0x000fe20000010000 */
[----:B------:R-:W-:-:S02]  /*8f10*/  LEA R56, P6, R57, R0, 0x1 ;  /* 0x0000000039387211 */ /* 0x000fc400078c08ff */
[----:B------:R-:W-:Y:S02]  /*8f20*/  PRMT R4, R64, 0x7632, R4 ;  /* 0x0000763240047816 */ /* 0x000fe40000000004 */
[----:B------:R-:W-:Y:S02]  /*8f30*/  LEA.HI.X.SX32 R57, R57, R2, 0x1, P6 ;  /* 0x0000000239397211 */ /* 0x000fe400030f0eff */
[C---:B------:R-:W-:Y:S02]  /*8f40*/  LEA R58, P6, R59.reuse, R0, 0x1 ;  /* 0x000000003b3a7211 */ /* 0x040fe400078c08ff */
[----:B-1----:R-:W-:Y:S02]  /*8f50*/  ISETP.LT.AND P1, PT, R196, UR10, !P0 ;  /* 0x0000000ac4007c0c */ /* 0x002fe4000c721270 */
[----:B------:R-:W-:Y:S02]  /*8f60*/  LEA.HI.X.SX32 R59, R59, R2, 0x1, P6 ;  /* 0x000000023b3b7211 */ /* 0x000fe400030f0eff */
[----:B------:R-:W-:-:S04]  /*8f70*/  LEA R176, P6, R3, R0, 0x1 ;  /* 0x0000000003b07211 */ /* 0x000fc800078c08ff */
[----:B------:R-:W-:Y:S01]  /*8f80*/  LEA.HI.X.SX32 R177, R3, R2, 0x1, P6 ;  /* 0x0000000203b17211 */ /* 0x000fe200030f0eff */
[----:B------:R-:W-:Y:S01]  /*8f90*/  IMAD R3, R5, 0x2, R175 ;  /* 0x0000000205037824 */ /* 0x000fe200078e02af */
[----:B------:R-:W-:-:S04]  /*8fa0*/  LEA R178, P6, R173, R0, 0x1 ;  /* 0x00000000adb27211 */ /* 0x000fc800078c08ff */
[----:B------:R-:W-:Y:S01]  /*8fb0*/  LEA.HI.X.SX32 R179, R173, R2, 0x1, P6 ;  /* 0x00000002adb37211 */ /* 0x000fe200030f0eff */
[----:B------:R-:W1:Y:S01]  /*8fc0*/  LDS.128 R144, [R223] ;  /* 0x00000000df907984 */ /* 0x000e620000000c00 */
[----:B0-----:R-:W-:Y:S01]  /*8fd0*/  LEA R180, P6, R175, R0, 0x1 ;  /* 0x00000000afb47211 */ /* 0x001fe200078c08ff */
[----:B------:R-:W-:Y:S02]  /*8fe0*/  IMAD R173, R5, 0x2, R3 ;  /* 0x0000000205ad7824 */ /* 0x000fe400078e0203 */
[----:B------:R-:W-:Y:S01]  /*8ff0*/  LDS.128 R112, [R223+0x1000] ;  /* 0x00100000df707984 */ /* 0x000fe20000000c00 */
[----:B------:R-:W-:Y:S01]  /*9000*/  LEA.HI.X.SX32 R181, R175, R2, 0x1, P6 ;  /* 0x00000002afb57211 */ /* 0x000fe200030f0eff */
[----:B------:R-:W-:Y:S01]  /*9010*/  BAR.SYNC.DEFER_BLOCKING 0x0 ;  /* 0x0000000000007b1d */ /* 0x000fe20000010000 */
[----:B------:R-:W-:-:S04]  /*9020*/  LEA R182, P6, R3, R0, 0x1 ;  /* 0x0000000003b67211 */ /* 0x000fc800078c08ff */
[----:B------:R-:W-:Y:S01]  /*9030*/  LEA.HI.X.SX32 R183, R3, R2, 0x1, P6 ;  /* 0x0000000203b77211 */ /* 0x000fe200030f0eff */
[----:B------:R-:W-:Y:S01]  /*9040*/  IMAD R3, R5, 0x2, R173 ;  /* 0x0000000205037824 */ /* 0x000fe200078e02ad */
[----:B------:R-:W-:-:S04]  /*9050*/  LEA R184, P6, R173, R0, 0x1 ;  /* 0x00000000adb87211 */ /* 0x000fc800078c08ff */
[----:B------:R-:W-:Y:S02]  /*9060*/  LEA.HI.X.SX32 R185, R173, R2, 0x1, P6 ;  /* 0x00000002adb97211 */ /* 0x000fe400030f0eff */
[----:B------:R-:W-:-:S04]  /*9070*/  LEA R186, P6, R3, R0, 0x1 ;  /* 0x0000000003ba7211 */ /* 0x000fc800078c08ff */
[----:B------:R-:W-:Y:S01]  /*9080*/  LEA.HI.X.SX32 R187, R3, R2, 0x1, P6 ;  /* 0x0000000203bb7211 */ /* 0x000fe200030f0eff */
[----:B------:R-:W-:Y:S01]  /*9090*/  IMAD R3, R5, 0x2, R3 ;  /* 0x0000000205037824 */ /* 0x000fe200078e0203 */
[----:B------:R-:W-:Y:S01]  /*90a0*/  ISETP.LT.AND P6, PT, R220, UR15, !P0 ;  /* 0x0000000fdc007c0c */ /* 0x000fe2000c7c1270 */
[----:B------:R-:W-:Y:S04]  /*90b0*/  STS.128 [R222], R200 ;  /* 0x000000c8de007388 */ /* 0x000fe80000000c00 */
[----:B------:R-:W-:Y:S01]  /*90c0*/  STS.128 [R222+0x800], R204 ;  /* 0x000800ccde007388 */ /* 0x000fe20000000c00 */
[----:B------:R-:W-:Y:S06]  /*90d0*/  BAR.SYNC.DEFER_BLOCKING 0x0 ;  /* 0x0000000000007b1d */ /* 0x000fec0000010000 */
[----:B------:R-:W0:Y:S04]  /*90e0*/  LDS.128 R156, [R223] ;  /* 0x00000000df9c7984 */ /* 0x000e280000000c00 */
[----:B------:R-:W-:Y:S01]  /*90f0*/  LDS.128 R152, [R223+0x1000] ;  /* 0x00100000df987984 */ /* 0x000fe20000000c00 */
[----:B------:R-:W-:Y:S06]  /*9100*/  BAR.SYNC.DEFER_BLOCKING 0x0 ;  /* 0x0000000000007b1d */ /* 0x000fec0000010000 */
        /* <DEDUP_REMOVED lines=43> */
[----:B------:R1:W-:Y:S01]  /*93c0*/  STS.128 [R222+0x800], R88 ;  /* 0x00080058de007388 */ /* 0x0003e20000000c00 */
[----:B------:R-:W-:Y:S01]  /*93d0*/  BAR.SYNC.DEFER_BLOCKING 0x0 ;  /* 0x0000000000007b1d */ /* 0x000fe20000010000 */
[----:B-1----:R-:W-:-:S02]  /*93e0*/  PRMT R88, R99, 0x7632, R88 ;  /* 0x0000763263587816 */ /* 0x002fc40000000058 */
[----:B------:R-:W-:-:S03]  /*93f0*/  PRMT R90, R108, 0x7632, R90 ;  /* 0x000076326c5a7816 */ /* 0x000fc6000000005a */
[----:B------:R-:W1:Y:S04]  /*9400*/  LDS.128 R100, [R223] ;  /* 0x00000000df647984 */ /* 0x000e680000000c00 */
        /* <DEDUP_REMOVED lines=11> */
[----:B-1----:R-:W-:-:S05]  /*94c0*/  PRMT R16, R67, 0x7632, R16 ;  /* 0x0000763243107816 */ /* 0x002fca0000000010 */
[----:B------:R-:W1:Y:S04]  /*94d0*/  LDS.128 R20, [R223] ;  /* 0x00000000df147984 */ /* 0x000e680000000c00 */
[----:B------:R-:W-:Y:S01]  /*94e0*/  LDS.128 R8, [R223+0x1000] ;  /* 0x00100000df087984 */ /* 0x000fe20000000c00 */
[----:B------:R-:W-:Y:S06]  /*94f0*/  BAR.SYNC.DEFER_BLOCKING 0x0 ;  /* 0x0000000000007b1d */ /* 0x000fec0000010000 */
[----:B------:R-:W-:Y:S04]  /*9500*/  STS.128 [R222], R52 ;  /* 0x00000034de007388 */ /* 0x000fe80000000c00 */
[----:B------:R-:W-:Y:S01]  /*9510*/  STS.128 [R222+0x800], R44 ;  /* 0x0008002cde007388 */ /* 0x000fe20000000c00 */
[----:B------:R-:W-:Y:S06]  /*9520*/  BAR.SYNC.DEFER_BLOCKING 0x0 ;  /* 0x0000000000007b1d */ /* 0x000fec0000010000 */
[----:B------:R0:W-:Y:S01]  /*9530*/  @P6 STG.E.U16 desc[UR20][R14.64], R64 ;  /* 0x000000400e006986 */ /* 0x0001e2000c101514 */
[----:B------:R-:W-:Y:S01]  /*9540*/  ISETP.LT.AND P6, PT, R198, UR4, !P0 ;  /* 0x00000004c6007c0c */ /* 0x000fe2000c7c1270 */
[----:B------:R-:W1:Y:S02]  /*9550*/  LDCU UR4, c[0x0][0x39c] ;  /* 0x00007380ff0477ac */ /* 0x000e640008000800 */
[----:B------:R4:W-:Y:S01]  /*9560*/  @P3 STG.E.U16 desc[UR20][R6.64], R4 ;  /* 0x0000000406003986 */ /* 0x0009e2000c101514 */
[----:B--2---:R-:W-:Y:S01]  /*9570*/  ISETP.LT.AND P3, PT, R199, UR5, !P0 ;  /* 0x00000005c7007c0c */ /* 0x004fe2000c761270 */
[----:B------:R-:W2:Y:S02]  /*9580*/  LDCU UR5, c[0x0][0x39c] ;  /* 0x00007380ff0577ac */ /* 0x000ea40008000800 */
[----:B------:R1:W-:Y:S01]  /*9590*/  @P4 STG.E.U16 desc[UR20][R12.64], R65 ;  /* 0x000000410c004986 */ /* 0x0003e2000c101514 */
[----:B---3--:R-:W-:Y:S01]  /*95a0*/  ISETP.LT.AND P4, PT, R212, UR6, !P0 ;  /* 0x00000006d4007c0c */ /* 0x008fe2000c781270 */
[----:B------:R-:W3:Y:S01]  /*95b0*/  LDCU UR6, c[0x0][0x39c] ;  /* 0x00007380ff0677ac */ /* 0x000ee20008000800 */
[----:B0-----:R-:W-:-:S02]  /*95c0*/  PRMT R14, R66, 0x7632, R14 ;  /* 0x00007632420e7816 */ /* 0x001fc4000000000e */
[----:B----4-:R-:W-:Y:S02]  /*95d0*/  PRMT R7, R65, 0x7632, R7 ;  /* 0x0000763241077816 */ /* 0x010fe40000000007 */
[----:B------:R-:W-:Y:S02]  /*95e0*/  PRMT R6, R96, 0x7632, R6 ;  /* 0x0000763260067816 */ /* 0x000fe40000000006 */
[----:B------:R-:W-:Y:S01]  /*95f0*/  LOP3.LUT R4, R220, 0x20, RZ, 0xfc, !PT ;  /* 0x00000020dc047812 */ /* 0x000fe200078efcff */
[----:B------:R0:W-:Y:S01]  /*9600*/  @P2 STG.E.U16 desc[UR20][R24.64], R7 ;  /* 0x0000000718002986 */ /* 0x0001e2000c101514 */
[----:B------:R-:W-:Y:S01]  /*9610*/  ISETP.LT.AND P2, PT, R213, UR7, !P0 ;  /* 0x00000007d5007c0c */ /* 0x000fe2000c741270 */
[----:B------:R-:W4:Y:S01]  /*9620*/  LDCU UR7, c[0x0][0x39c] ;  /* 0x00007380ff0777ac */ /* 0x000f220008000800 */
[----:B-1----:R-:W-:Y:S01]  /*9630*/  PRMT R13, R110, 0x7632, R13 ;  /* 0x000076326e0d7816 */ /* 0x002fe2000000000d */
[----:B------:R-:W-:Y:S01]  /*9640*/  @P1 STG.E.U16 desc[UR20][R26.64], R66 ;  /* 0x000000421a001986 */ /* 0x000fe2000c101514 */
[----:B------:R-:W-:Y:S01]  /*9650*/  ISETP.LT.AND P1, PT, R214, UR4, !P0 ;  /* 0x00000004d6007c0c */ /* 0x000fe2000c721270 */
[----:B------:R-:W1:Y:S02]  /*9660*/  LDCU UR4, c[0x0][0x39c] ;  /* 0x00007380ff0477ac */ /* 0x000e640008000800 */
[----:B------:R4:W-:Y:S01]  /*9670*/  @P5 STG.E.U16 desc[UR20][R28.64], R14 ;  /* 0x0000000e1c005986 */ /* 0x0009e2000c101514 */
[----:B--2---:R-:W-:Y:S01]  /*9680*/  ISETP.LT.AND P5, PT, R215, UR5, !P0 ;  /* 0x00000005d7007c0c */ /* 0x004fe2000c7a1270 */
[----:B------:R-:W2:Y:S02]  /*9690*/  LDCU UR5, c[0x0][0x39c] ;  /* 0x00007380ff0577ac */ /* 0x000ea40008000800 */
[----:B------:R-:W-:Y:S01]  /*96a0*/  @P6 STG.E.U16 desc[UR20][R30.64], R67 ;  /* 0x000000431e006986 */ /* 0x000fe2000c101514 */
[----:B-----5:R-:W-:-:S02]  /*96b0*/  ISETP.LT.AND P6, PT, R216, UR9, !P0 ;  /* 0x00000009d8007c0c */ /* 0x020fc4000c7c1270 */
[----:B0-----:R-:W-:Y:S01]  /*96c0*/  PRMT R24, R97, 0x7632, R24 ;  /* 0x0000763261187816 */ /* 0x001fe20000000018 */
[----:B------:R0:W-:Y:S01]  /*96d0*/  @P3 STG.E.U16 desc[UR20][R32.64], R16 ;  /* 0x0000001020003986 */ /* 0x0001e2000c101514 */
[----:B---3--:R-:W-:Y:S01]  /*96e0*/  ISETP.LT.AND P3, PT, R217, UR6, !P0 ;  /* 0x00000006d9007c0c */ /* 0x008fe2000c761270 */
[----:B------:R-:W3:Y:S01]  /*96f0*/  LDCU UR6, c[0x0][0x39c] ;  /* 0x00007380ff0677ac */ /* 0x000ee20008000800 */
[----:B------:R-:W-:Y:S01]  /*9700*/  PRMT R7, R109, 0x7632, R7 ;  /* 0x000076326d077816 */ /* 0x000fe20000000007 */
[----:B------:R-:W-:Y:S01]  /*9710*/  @P4 STG.E.U16 desc[UR20][R34.64], R96 ;  /* 0x0000006022004986 */ /* 0x000fe2000c101514 */
[----:B----4-:R-:W-:Y:S01]  /*9720*/  ISETP.LT.AND P4, PT, R218, UR7, !P0 ;  /* 0x00000007da007c0c */ /* 0x010fe2000c781270 */
[----:B------:R-:W4:Y:S01]  /*9730*/  LDCU UR7, c[0x0][0x39c] ;  /* 0x00007380ff0777ac */ /* 0x000f220008000800 */
[----:B------:R-:W-:Y:S01]  /*9740*/  PRMT R28, R98, 0x7632, R28 ;  /* 0x00007632621c7816 */ /* 0x000fe2000000001c */
[----:B------:R5:W-:Y:S01]  /*9750*/  @P2 STG.E.U16 desc[UR20][R40.64], R6 ;  /* 0x0000000628002986 */ /* 0x000be2000c101514 */
[----:B-1----:R-:W-:Y:S01]  /*9760*/  ISETP.LT.AND P2, PT, R219, UR4, !P0 ;  /* 0x00000004db007c0c */ /* 0x002fe2000c741270 */
[----:B------:R-:W1:Y:S02]  /*9770*/  LDCU UR4, c[0x0][0x39c] ;  /* 0x00007380ff0477ac */ /* 0x000e640008000800 */
[----:B------:R-:W-:Y:S01]  /*9780*/  @P1 STG.E.U16 desc[UR20][R42.64], R97 ;  /* 0x000000612a001986 */ /* 0x000fe2000c101514 */
[----:B--2---:R-:W-:Y:S01]  /*9790*/  ISETP.LT.AND P1, PT, R4, UR5, !P0 ;  /* 0x0000000504007c0c */ /* 0x004fe2000c721270 */
[----:B------:R-:W2:Y:S01]  /*97a0*/  LDCU UR5, c[0x0][0x39c] ;  /* 0x00007380ff0577ac */ /* 0x000ea20008000800 */
[C---:B------:R-:W-:Y:S01]  /*97b0*/  LOP3.LUT R4, R220.reuse, 0x22, RZ, 0xfc, !PT ;  /* 0x00000022dc047812 */ /* 0x040fe200078efcff */
[----:B------:R-:W-:Y:S01]  /*97c0*/  @P5 STG.E.U16 desc[UR20][R48.64], R24 ;  /* 0x0000001830005986 */ /* 0x000fe2000c101514 */
[----:B0-----:R-:W-:-:S02]  /*97d0*/  LOP3.LUT R16, R220, 0x38, RZ, 0xfc, !PT ;  /* 0x00000038dc107812 */ /* 0x001fc400078efcff */
[----:B---3--:R-:W-:Y:S01]  /*97e0*/  ISETP.LT.AND P5, PT, R4, UR6, !P0 ;  /* 0x0000000604007c0c */ /* 0x008fe2000c7a1270 */
[----:B------:R-:W0:Y:S01]  /*97f0*/  LDCU UR6, c[0x0][0x39c] ;  /* 0x00007380ff0677ac */ /* 0x000e220008000800 */
[----:B------:R-:W-:Y:S01]  /*9800*/  LOP3.LUT R4, R220, 0x24, RZ, 0xfc, !PT ;  /* 0x00000024dc047812 */ /* 0x000fe200078efcff */
[----:B------:R-:W-:Y:S03]  /*9810*/  @P6 STG.E.U16 desc[UR20][R50.64], R98 ;  /* 0x0000006232006986 */ /* 0x000fe6000c101514 */
[----:B----4-:R-:W-:Y:S01]  /*9820*/  ISETP.LT.AND P6, PT, R4, UR7, !P0 ;  /* 0x0000000704007c0c */ /* 0x010fe2000c7c1270 */
[----:B------:R-:W3:Y:S01]  /*9830*/  LDCU UR7, c[0x0][0x39c] ;  /* 0x00007380ff0777ac */ /* 0x000ee20008000800 */
[----:B------:R-:W-:Y:S01]  /*9840*/  LOP3.LUT R4, R220, 0x26, RZ, 0xfc, !PT ;  /* 0x00000026dc047812 */ /* 0x000fe200078efcff */
[----:B------:R-:W-:Y:S03]  /*9850*/  @P3 STG.E.U16 desc[UR20][R56.64], R28 ;  /* 0x0000001c38003986 */ /* 0x000fe6000c101514 */
[----:B-1----:R-:W-:Y:S01]  /*9860*/  ISETP.LT.AND P3, PT, R4, UR4, !P0 ;  /* 0x0000000404007c0c */ /* 0x002fe2000c761270 */
[----:B------:R-:W1:Y:S01]  /*9870*/  LDCU UR4, c[0x0][0x39c] ;  /* 0x00007380ff0477ac */ /* 0x000e620008000800 */
[----:B------:R-:W-:Y:S01]  /*9880*/  LOP3.LUT R4, R220, 0x28, RZ, 0xfc, !PT ;  /* 0x00000028dc047812 */ /* 0x000fe200078efcff */
[----:B------:R-:W-:Y:S03]  /*9890*/  @P4 STG.E.U16 desc[UR20][R58.64], R99 ;  /* 0x000000633a004986 */ /* 0x000fe6000c101514 */
[----:B--2---:R-:W-:Y:S01]  /*98a0*/  ISETP.LT.AND P4, PT, R4, UR5, !P0 ;  /* 0x0000000504007c0c */ /* 0x004fe2000c781270 */
[----:B------:R-:W2:Y:S01]  /*98b0*/  LDCU UR5, c[0x0][0x39c] ;  /* 0x00007380ff0577ac */ /* 0x000ea20008000800 */
[----:B------:R-:W-:Y:S01]  /*98c0*/  LOP3.LUT R4, R220, 0x2a, RZ, 0xfc, !PT ;  /* 0x0000002adc047812 */ /* 0x000fe200078efcff */
[----:B------:R-:W-:Y:S03]  /*98d0*/  @P2 STG.E.U16 desc[UR20][R176.64], R88 ;  /* 0x00000058b0002986 */ /* 0x000fe6000c101514 */
[----:B0-----:R-:W-:Y:S01]  /*98e0*/  ISETP.LT.AND P2, PT, R4, UR6, !P0 ;  /* 0x0000000604007c0c */ /* 0x001fe2000c741270 */
[----:B------:R-:W-:Y:S01]  /*98f0*/  @P1 STG.E.U16 desc[UR20][R178.64], R108 ;  /* 0x0000006cb2001986 */ /* 0x000fe2000c101514 */
[----:B------:R-:W-:Y:S01]  /*9900*/  LOP3.LUT R4, R220, 0x2c, RZ, 0xfc, !PT ;  /* 0x0000002cdc047812 */ /* 0x000fe200078efcff */
[----:B------:R-:W0:Y:S02]  /*9910*/  LDCU UR6, c[0x0][0x39c] ;  /* 0x00007380ff0677ac */ /* 0x000e240008000800 */
[----:B------:R-:W-:Y:S01]  /*9920*/  @P5 STG.E.U16 desc[UR20][R180.64], R90 ;  /* 0x0000005ab4005986 */ /* 0x000fe2000c101514 */
[----:B---3--:R-:W-:-:S02]  /*9930*/  ISETP.LT.AND P1, PT, R4, UR7, !P0 ;  /* 0x0000000704007c0c */ /* 0x008fc4000c721270 */
[----:B------:R-:W-:Y:S01]  /*9940*/  LOP3.LUT R4, R220, 0x2e, RZ, 0xfc, !PT ;  /* 0x0000002edc047812 */ /* 0x000fe200078efcff */
[----:B------:R-:W-:Y:S03]  /*9950*/  @P6 STG.E.U16 desc[UR20][R182.64], R109 ;  /* 0x0000006db6006986 */ /* 0x000fe6000c101514 */
[----:B-1----:R-:W-:Y:S01]  /*9960*/  ISETP.LT.AND P5, PT, R4, UR4, !P0 ;  /* 0x0000000404007c0c */ /* 0x002fe2000c7a1270 */
[----:B------:R-:W1:Y:S01]  /*9970*/  LDCU UR4, c[0x0][0x39c] ;  /* 0x00007380ff0477ac */ /* 0x000e620008000800 */
[----:B------:R-:W-:Y:S01]  /*9980*/  LOP3.LUT R4, R220, 0x30, RZ, 0xfc, !PT ;  /* 0x00000030dc047812 */ /* 0x000fe200078efcff */
[----:B------:R3:W-:Y:S01]  /*9990*/  @P3 STG.E.U16 desc[UR20][R184.64], R7 ;  /* 0x00000007b8003986 */ /* 0x0007e2000c101514 */
[C---:B-----5:R-:W-:Y:S02]  /*99a0*/  LEA R6, P3, R3.reuse, R0, 0x1 ;  /* 0x0000000003067211 */ /* 0x060fe400078608ff */
[----:B--2---:R-:W-:Y:S01]  /*99b0*/  ISETP.LT.AND P6, PT, R4, UR5, !P0 ;  /* 0x0000000504007c0c */ /* 0x004fe2000c7c1270 */
[----:B------:R-:W2:Y:S01]  /*99c0*/  LDCU UR5, c[0x0][0x39c] ;  /* 0x00007380ff0577ac */ /* 0x000ea20008000800 */
[----:B------:R-:W-:Y:S01]  /*99d0*/  LOP3.LUT R4, R220, 0x32, RZ, 0xfc, !PT ;  /* 0x00000032dc047812 */ /* 0x000fe200078efcff */
[----:B------:R-:W-:Y:S01]  /*99e0*/  @P4 STG.E.U16 desc[UR20][R186.64], R110 ;  /* 0x0000006eba004986 */ /* 0x000fe2000c101514 */
[----:B---3--:R-:W-:Y:S01]  /*99f0*/  LEA.HI.X.SX32 R7, R3, R2, 0x1, P3 ;  /* 0x0000000203077211 */ /* 0x008fe200018f0eff */
[C---:B------:R-:W-:Y:S01]  /*9a00*/  IMAD R3, R5.reuse, 0x2, R3 ;  /* 0x0000000205037824 */ /* 0x040fe200078e0203 */
[----:B0-----:R-:W-:Y:S01]  /*9a10*/  ISETP.LT.AND P3, PT, R4, UR6, !P0 ;  /* 0x0000000604007c0c */ /* 0x001fe2000c761270 */
[----:B------:R-:W0:Y:S01]  /*9a20*/  LDCU UR6, c[0x0][0x39c] ;  /* 0x00007380ff0677ac */ /* 0x000e220008000800 */
[----:B------:R-:W-:Y:S01]  /*9a30*/  LOP3.LUT R4, R220, 0x34, RZ, 0xfc, !PT ;  /* 0x00000034dc047812 */ /* 0x000fe200078efcff */
[----:B------:R-:W-:Y:S01]  /*9a40*/  IMAD R15, R5, 0x2, R3 ;  /* 0x00000002050f7824 */ /* 0x000fe200078e0203 */
[----:B------:R-:W-:Y:S01]  /*9a50*/  LEA R12, P4, R3, R0, 0x1 ;  /* 0x00000000030c7211 */ /* 0x000fe200078808ff */
[----:B------:R3:W-:Y:S01]  /*9a60*/  @P2 STG.E.U16 desc[UR20][R6.64], R13 ;  /* 0x0000000d06002986 */ /* 0x0007e2000c101514 */
[----:B-1----:R-:W-:Y:S01]  /*9a70*/  ISETP.LT.AND P2, PT, R4, UR4, !P0 ;  /* 0x0000000404007c0c */ /* 0x002fe2000c741270 */
[----:B------:R-:W1:Y:S01]  /*9a80*/  LDCU UR4, c[0x0][0x39c] ;  /* 0x00007380ff0477ac */ /* 0x000e620008000800 */
[----:B------:R-:W-:-:S02]  /*9a90*/  LOP3.LUT R4, R220, 0x36, RZ, 0xfc, !PT ;  /* 0x00000036dc047812 */ /* 0x000fc400078efcff */
[----:B---3--:R-:W-:Y:S01]  /*9aa0*/  LEA.HI.X.SX32 R13, R3, R2, 0x1, P4 ;  /* 0x00000002030d7211 */ /* 0x008fe200020f0eff */
[----:B------:R-:W-:Y:S01]  /*9ab0*/  IMAD R3, R5, 0x2, R15 ;  /* 0x0000000205037824 */ /* 0x000fe200078e020f */
[----:B------:R-:W-:Y:S02]  /*9ac0*/  LEA R14, P4, R15, R0, 0x1 ;  /* 0x000000000f0e7211 */ /* 0x000fe400078808ff */
[----:B------:R-:W-:Y:S01]  /*9ad0*/  PRMT R7, R111, 0x7632, R7 ;  /* 0x000076326f077816 */ /* 0x000fe20000000007 */
[----:B------:R-:W-:Y:S01]  /*9ae0*/  @P1 STG.E.U16 desc[UR20][R12.64], R111 ;  /* 0x0000006f0c001986 */ /* 0x000fe2000c101514 */
[----:B------:R-:W-:Y:S02]  /*9af0*/  LEA.HI.X.SX32 R15, R15, R2, 0x1, P4 ;  /* 0x000000020f0f7211 */ /* 0x000fe400020f0eff */
[----:B------:R-:W-:Y:S02]  /*9b00*/  LEA R6, P4, R3, R0, 0x1 ;  /* 0x0000000003067211 */ /* 0x000fe400078808ff */
[----:B--2---:R-:W-:Y:S01]  /*9b10*/  ISETP.LT.AND P1, PT, R4, UR5, !P0 ;  /* 0x0000000504007c0c */ /* 0x004fe2000c721270 */
[----:B------:R-:W2:Y:S01]  /*9b20*/  LDCU UR5, c[0x0][0x39c] ;  /* 0x00007380ff0577ac */ /* 0x000ea20008000800 */
[----:B------:R3:W-:Y:S01]  /*9b30*/  @P5 STG.E.U16 desc[UR20][R14.64], R7 ;  /* 0x000000070e005986 */ /* 0x0007e2000c101514 */
[----:B------:R-:W-:-:S04]  /*9b40*/  LOP3.LUT R4, R220, 0x3a, RZ, 0xfc, !PT ;  /* 0x0000003adc047812 */ /* 0x000fc800078efcff */
[----:B-1----:R-:W-:Y:S01]  /*9b50*/  ISETP.LT.AND P5, PT, R4, UR4, !P0 ;  /* 0x0000000404007c0c */ /* 0x002fe2000c7a1270 */
[----:B------:R-:W1:Y:S01]  /*9b60*/  LDCU UR4, c[0x0][0x39c] ;  /* 0x00007380ff0477ac */ /* 0x000e620008000800 */
[----:B------:R-:W-:Y:S02]  /*9b70*/  LOP3.LUT R4, R220, 0x3c, RZ, 0xfc, !PT ;  /* 0x0000003cdc047812 */ /* 0x000fe400078efcff */
[----:B---3--:R-:W-:Y:S01]  /*9b80*/  LEA.HI.X.SX32 R7, R3, R2, 0x1, P4 ;  /* 0x0000000203077211 */ /* 0x008fe200020f0eff */
[----:B------:R-:W-:Y:S01]  /*9b90*/  IMAD R3, R5, 0x2, R3 ;  /* 0x0000000205037824 */ /* 0x000fe200078e0203 */
[----:B0-----:R-:W-:Y:S01]  /*9ba0*/  ISETP.LT.AND P4, PT, R16, UR6, !P0 ;  /* 0x0000000610007c0c */ /* 0x001fe2000c781270 */
[----:B------:R-:W0:Y:S01]  /*9bb0*/  LDCU UR6, c[0x0][0x39c] ;  /* 0x00007380ff0677ac */ /* 0x000e220008000800 */
[----:B------:R-:W-:Y:S01]  /*9bc0*/  LOP3.LUT R16, R220, 0x60, RZ, 0xfc, !PT ;  /* 0x00000060dc107812 */ /* 0x000fe200078efcff */
[----:B------:R3:W-:Y:S01]  /*9bd0*/  @P6 STG.E.U16 desc[UR20][R6.64], R144 ;  /* 0x0000009006006986 */ /* 0x0007e2000c101514 */
[----:B------:R-:W-:Y:S01]  /*9be0*/  LEA R12, P6, R3, R0, 0x1 ;  /* 0x00000000030c7211 */ /* 0x000fe200078c08ff */
[----:B------:R-:W-:-:S03]  /*9bf0*/  IMAD R15, R5, 0x2, R3 ;  /* 0x00000002050f7824 */ /* 0x000fc600078e0203 */
[----:B------:R-:W-:Y:S01]  /*9c00*/  LEA.HI.X.SX32 R13, R3, R2, 0x1, P6 ;  /* 0x00000002030d7211 */ /* 0x000fe200030f0eff */
[----:B------:R-:W-:Y:S01]  /*9c10*/  IMAD R3, R5, 0x2, R15 ;  /* 0x0000000205037824 */ /* 0x000fe200078e020f */
[----:B------:R-:W-:-:S03]  /*9c20*/  LEA R14, P6, R15, R0, 0x1 ;  /* 0x000000000f0e7211 */ /* 0x000fc600078c08ff */
[----:B------:R-:W-:Y:S01]  /*9c30*/  IMAD R17, R5, 0x2, R3 ;  /* 0x0000000205117824 */ /* 0x000fe200078e0203 */
[----:B------:R-:W-:Y:S02]  /*9c40*/  LEA.HI.X.SX32 R15, R15, R2, 0x1, P6 ;  /* 0x000000020f0f7211 */ /* 0x000fe400030f0eff */
[----:B---3--:R-:W-:Y:S02]  /*9c50*/  PRMT R7, R144, 0x7632, R7 ;  /* 0x0000763290077816 */ /* 0x008fe40000000007 */
[----:B------:R-:W-:-:S03]  /*9c60*/  LEA R6, P6, R3, R0, 0x1 ;  /* 0x0000000003067211 */ /* 0x000fc600078c08ff */
[----:B------:R3:W-:Y:S01]  /*9c70*/  @P3 STG.E.U16 desc[UR20][R12.64], R7 ;  /* 0x000000070c003986 */ /* 0x0007e2000c101514 */
[----:B--2---:R-:W-:Y:S01]  /*9c80*/  ISETP.LT.AND P3, PT, R4, UR5, !P0 ;  /* 0x0000000504007c0c */ /* 0x004fe2000c761270 */
[----:B------:R-:W2:Y:S01]  /*9c90*/  LDCU UR5, c[0x0][0x39c] ;  /* 0x00007380ff0577ac */ /* 0x000ea20008000800 */
[----:B------:R-:W-:Y:S01]  /*9ca0*/  LOP3.LUT R4, R220, 0x3e, RZ, 0xfc, !PT ;  /* 0x0000003edc047812 */ /* 0x000fe200078efcff */
[----:B------:R-:W-:Y:S03]  /*9cb0*/  @P2 STG.E.U16 desc[UR20][R14.64], R145 ;  /* 0x000000910e002986 */ /* 0x000fe6000c101514 */
[----:B-1----:R-:W-:Y:S01]  /*9cc0*/  ISETP.LT.AND P2, PT, R4, UR4, !P0 ;  /* 0x0000000404007c0c */ /* 0x002fe2000c741270 */
[----:B------:R-:W1:Y:S01]  /*9cd0*/  LDCU UR4, c[0x0][0x39c] ;  /* 0x00007380ff0477ac */ /* 0x000e620008000800 */
[----:B------:R-:W-:Y:S02]  /*9ce0*/  LOP3.LUT R4, R220, 0x40, RZ, 0xfc, !PT ;  /* 0x00000040dc047812 */ /* 0x000fe400078efcff */
[----:B---3--:R-:W-:-:S02]  /*9cf0*/  LEA.HI.X.SX32 R7, R3, R2, 0x1, P6 ;  /* 0x0000000203077211 */ /* 0x008fc400030f0eff */
[----:B------:R-:W-:Y:S02]  /*9d00*/  PRMT R13, R145, 0x7632, R13 ;  /* 0x00007632910d7816 */ /* 0x000fe4000000000d */
[----:B------:R-:W-:Y:S02]  /*9d10*/  LEA R12, P6, R17, R0, 0x1 ;  /* 0x00000000110c7211 */ /* 0x000fe400078c08ff */
[----:B------:R-:W-:Y:S01]  /*9d20*/  LOP3.LUT R3, R220, 0x42, RZ, 0xfc, !PT ;  /* 0x00000042dc037812 */ /* 0x000fe200078efcff */
[----:B------:R3:W-:Y:S03]  /*9d30*/  @P1 STG.E.U16 desc[UR20][R6.64], R13 ;  /* 0x0000000d06001986 */ /* 0x0007e6000c101514 */
[----:B--2---:R-:W-:Y:S01]  /*9d40*/  ISETP.LT.AND P1, PT, R3, UR5, !P0 ;  /* 0x0000000503007c0c */ /* 0x004fe2000c721270 */
[----:B------:R-:W2:Y:S01]  /*9d50*/  LDCU UR5, c[0x0][0x39c] ;  /* 0x00007380ff0577ac */ /* 0x000ea20008000800 */
        /* <DEDUP_REMOVED lines=10> */
[----:B------:R-:W-:-:S04]  /*9e00*/  LEA R6, P4, R3, R0, 0x1 ;  /* 0x0000000003067211 */ /* 0x000fc800078808ff */
[----:B------:R-:W-:Y:S02]  /*9e10*/  LEA.HI.X.SX32 R7, R3, R2, 0x1, P4 ;  /* 0x0000000203077211 */ /* 0x000fe400020f0eff */
[----:B---3--:R-:W-:Y:S02]  /*9e20*/  PRMT R13, R146, 0x7632, R13 ;  /* 0x00007632920d7816 */ /* 0x008fe4000000000d */
[----:B------:R-:W-:Y:S02]  /*9e30*/  LOP3.LUT R3, R220, 0x46, RZ, 0xfc, !PT ;  /* 0x00000046dc037812 */ /* 0x000fe400078efcff */
[----:B-1----:R-:W-:Y:S01]  /*9e40*/  ISETP.LT.AND P4, PT, R4, UR4, !P0 ;  /* 0x0000000404007c0c */ /* 0x002fe2000c781270 */
[----:B------:R1:W-:Y:S01]  /*9e50*/  @P5 STG.E.U16 desc[UR20][R14.64], R13 ;  /* 0x0000000d0e005986 */ /* 0x0003e2000c101514 */
[----:B------:R-:W-:Y:S01]  /*9e60*/  LEA R12, P5, R17, R0, 0x1 ;  /* 0x00000000110c7211 */ /* 0x000fe200078a08ff */
[----:B------:R-:W3:Y:S01]  /*9e70*/  LDCU UR4, c[0x0][0x39c] ;  /* 0x00007380ff0477ac */ /* 0x000ee20008000800 */
[----:B------:R-:W-:Y:S01]  /*9e80*/  LOP3.LUT R4, R220, 0x48, RZ, 0xfc, !PT ;  /* 0x00000048dc047812 */ /* 0x000fe200078efcff */
[----:B------:R-:W-:Y:S01]  /*9e90*/  @P3 STG.E.U16 desc[UR20][R6.64], R147 ;  /* 0x0000009306003986 */ /* 0x000fe2000c101514 */
[----:B--2---:R-:W-:Y:S01]  /*9ea0*/  ISETP.LT.AND P3, PT, R3, UR5, !P0 ;  /* 0x0000000503007c0c */ /* 0x004fe2000c761270 */
[----:B------:R-:W2:Y:S01]  /*9eb0*/  LDCU UR5, c[0x0][0x39c] ;  /* 0x00007380ff0577ac */ /* 0x000ea20008000800 */
[----:B-1----:R-:W-:Y:S01]  /*9ec0*/  LEA.HI.X.SX32 R13, R17, R2, 0x1, P5 ;  /* 0x00000002110d7211 */ /* 0x002fe200028f0eff */
[----:B------:R-:W-:Y:S01]  /*9ed0*/  IMAD R17, R5, 0x2, R17 ;  /* 0x0000000205117824 */ /* 0x000fe200078e0211 */
[----:B------:R-:W-:-:S03]  /*9ee0*/  PRMT R15, R147, 0x7632, R15 ;  /* 0x00007632930f7816 */ /* 0x000fc6000000000f */
[----:B------:R-:W-:Y:S01]  /*9ef0*/  IMAD R3, R5, 0x2, R17 ;  /* 0x0000000205037824 */ /* 0x000fe200078e0211 */
[C---:B------:R-:W-:Y:S01]  /*9f00*/  LEA R14, P5, R17.reuse, R0, 0x1 ;  /* 0x00000000110e7211 */ /* 0x040fe200078a08ff */
[----:B------:R1:W-:Y:S01]  /*9f10*/  @P2 STG.E.U16 desc[UR20][R12.64], R15 ;  /* 0x0000000f0c002986 */ /* 0x0003e2000c101514 */
[----:B0-----:R-:W-:Y:S01]  /*9f20*/  ISETP.LT.AND P2, PT, R4, UR6, !P0 ;  /* 0x0000000604007c0c */ /* 0x001fe2000c741270 */
[----:B------:R-:W0:Y:S01]  /*9f30*/  LDCU UR6, c[0x0][0x39c] ;  /* 0x00007380ff0677ac */ /* 0x000e220008000800 */
[----:B------:R-:W-:Y:S02]  /*9f40*/  LOP3.LUT R4, R220, 0x4a, RZ, 0xfc, !PT ;  /* 0x0000004adc047812 */ /* 0x000fe400078efcff */
[----:B-1----:R-:W-:Y:S01]  /*9f50*/  LEA.HI.X.SX32 R15, R17, R2, 0x1, P5 ;  /* 0x00000002110f7211 */ /* 0x002fe200028f0eff */
[----:B------:R-:W-:Y:S01]  /*9f60*/  IMAD R17, R5, 0x2, R3 ;  /* 0x0000000205117824 */ /* 0x000fe200078e0203 */
[C---:B------:R-:W-:Y:S02]  /*9f70*/  LEA R6, P5, R3.reuse, R0, 0x1 ;  /* 0x0000000003067211 */ /* 0x040fe400078a08ff */
[----:B------:R-:W-:Y:S01]  /*9f80*/  PRMT R13, R156, 0x7632, R13 ;  /* 0x000076329c0d7816 */ /* 0x000fe2000000000d */
[----:B------:R-:W-:Y:S01]  /*9f90*/  @P6 STG.E.U16 desc[UR20][R14.64], R156 ;  /* 0x0000009c0e006986 */ /* 0x000fe2000c101514 */
[----:B------:R-:W-:-:S02]  /*9fa0*/  LEA.HI.X.SX32 R7, R3, R2, 0x1, P5 ;  /* 0x0000000203077211 */ /* 0x000fc400028f0eff */
[----:B------:R-:W-:Y:S02]  /*9fb0*/  LEA R12, P6, R17, R0, 0x1 ;  /* 0x00000000110c7211 */ /* 0x000fe400078c08ff */
[----:B---3--:R-:W-:Y:S01]  /*9fc0*/  ISETP.LT.AND P5, PT, R4, UR4, !P0 ;  /* 0x0000000404007c0c */ /* 0x008fe2000c7a1270 */
[----:B------:R1:W-:Y:S01]  /*9fd0*/  @P1 STG.E.U16 desc[UR20][R6.64], R13 ;  /* 0x0000000d06001986 */ /* 0x0003e2000c101514 */
[C---:B------:R-:W-:Y:S01]  /*9fe0*/  LOP3.LUT R3, R220.reuse, 0x4e, RZ, 0xfc, !PT ;  /* 0x0000004edc037812 */ /* 0x040fe200078efcff */
[----:B------:R-:W3:Y:S01]  /*9ff0*/  LDCU UR4, c[0x0][0x39c] ;  /* 0x00007380ff0477ac */ /* 0x000ee20008000800 */
[----:B------:R-:W-:-:S04]  /*a000*/  LOP3.LUT R4, R220, 0x4c, RZ, 0xfc, !PT ;  /* 0x0000004cdc047812 */ /* 0x000fc800078efcff */
[----:B--2---:R-:W-:Y:S01]  /*a010*/  ISETP.LT.AND P1, PT, R4, UR5, !P0 ;  /* 0x0000000504007c0c */ /* 0x004fe2000c721270 */
[----:B------:R-:W2:Y:S01]  /*a020*/  LDCU UR5, c[0x0][0x39c] ;  /* 0x00007380ff0577ac */ /* 0x000ea20008000800 */
[----:B------:R-:W-:Y:S02]  /*a030*/  LOP3.LUT R4, R220, 0x50, RZ, 0xfc, !PT ;  /* 0x00000050dc047812 */ /* 0x000fe400078efcff */
[----:B-1----:R-:W-:Y:S01]  /*a040*/  LEA.HI.X.SX32 R13, R17, R2, 0x1, P6 ;  /* 0x00000002110d7211 */ /* 0x002fe200030f0eff */
[----:B------:R-:W-:Y:S01]  /*a050*/  IMAD R17, R5, 0x2, R17 ;  /* 0x0000000205117824 */ /* 0x000fe200078e0211 */
[----:B0-----:R-:W-:Y:S01]  /*a060*/  ISETP.LT.AND P6, PT, R3, UR6, !P0 ;  /* 0x0000000603007c0c */ /* 0x001fe2000c7c1270 */
[----:B------:R-:W0:Y:S02]  /*a070*/  LDCU UR6, c[0x0][0x39c] ;  /* 0x00007380ff0677ac */ /* 0x000e240008000800 */
[----:B------:R1:W-:Y:S01]  /*a080*/  @P4 STG.E.U16 desc[UR20][R12.64], R157 ;  /* 0x0000009d0c004986 */ /* 0x0003e2000c101514 */
[----:B------:R-:W-:Y:S01]  /*a090*/  LEA R14, P4, R17, R0, 0x1 ;  /* 0x00000000110e7211 */ /* 0x000fe200078808ff */
[----:B------:R-:W-:-:S03]  /*a0a0*/  IMAD R3, R5, 0x2, R17 ;  /* 0x0000000205037824 */ /* 0x000fc600078e0211 */
[----:B------:R-:W-:Y:S01]  /*a0b0*/  LEA.HI.X.SX32 R15, R17, R2, 0x1, P4 ;  /* 0x00000002110f7211 */ /* 0x000fe200020f0eff */
[----:B------:R-:W-:Y:S01]  /*a0c0*/  IMAD R17, R5, 0x2, R3 ;  /* 0x0000000205117824 */ /* 0x000fe200078e0203 */
[----:B------:R-:W-:-:S04]  /*a0d0*/  LEA R6, P4, R3, R0, 0x1 ;  /* 0x0000000003067211 */ /* 0x000fc800078808ff */
[----:B------:R-:W-:Y:S02]  /*a0e0*/  LEA.HI.X.SX32 R7, R3, R2, 0x1, P4 ;  /* 0x0000000203077211 */ /* 0x000fe400020f0eff */
[----:B-1----:R-:W-:Y:S02]  /*a0f0*/  PRMT R13, R157, 0x7632, R13 ;  /* 0x000076329d0d7816 */ /* 0x002fe4000000000d */
[----:B------:R-:W-:Y:S02]  /*a100*/  LEA R12, P4, R17, R0, 0x1 ;  /* 0x00000000110c7211 */ /* 0x000fe400078808ff */
[----:B------:R-:W-:Y:S01]  /*a110*/  LOP3.LUT R3, R220, 0x52, RZ, 0xfc, !PT ;  /* 0x00000052dc037812 */ /* 0x000fe200078efcff */
[----:B------:R1:W-:Y:S01]  /*a120*/  @P3 STG.E.U16 desc[UR20][R14.64], R13 ;  /* 0x0000000d0e003986 */ /* 0x0003e2000c101514 */
[----:B---3--:R-:W-:Y:S01]  /*a130*/  ISETP.LT.AND P3, PT, R4, UR4, !P0 ;  /* 0x0000000404007c0c */ /* 0x008fe2000c761270 */
[----:B------:R-:W3:Y:S01]  /*a140*/  LDCU UR4, c[0x0][0x39c] ;  /* 0x00007380ff0477ac */ /* 0x000ee20008000800 */
[----:B------:R-:W-:Y:S01]  /*a150*/  LOP3.LUT R4, R220, 0x54, RZ, 0xfc, !PT ;  /* 0x00000054dc047812 */ /* 0x000fe200078efcff */
[----:B------:R4:W-:Y:S01]  /*a160*/  @P2 STG.E.U16 desc[UR20][R6.64], R158 ;  /* 0x0000009e06002986 */ /* 0x0009e2000c101514 */
[----:B--2---:R-:W-:Y:S01]  /*a170*/  ISETP.LT.AND P2, PT, R3, UR5, !P0 ;  /* 0x0000000503007c0c */ /* 0x004fe2000c741270 */
[----:B------:R-:W2:Y:S01]  /*a180*/  LDCU UR5, c[0x0][0x39c] ;  /* 0x00007380ff0577ac */ /* 0x000ea20008000800 */
[----:B-1----:R-:W-:Y:S01]  /*a190*/  LEA.HI.X.SX32 R13, R17, R2, 0x1, P4 ;  /* 0x00000002110d7211 */ /* 0x002fe200020f0eff */
[C---:B------:R-:W-:Y:S01]  /*a1a0*/  IMAD R17, R5.reuse, 0x2, R17 ;  /* 0x0000000205117824 */ /* 0x040fe200078e0211 */
[----:B0-----:R-:W-:Y:S01]  /*a1b0*/  ISETP.LT.AND P4, PT, R4, UR6, !P0 ;  /* 0x0000000604007c0c */ /* 0x001fe2000c781270 */
[----:B------:R-:W0:Y:S01]  /*a1c0*/  LDCU UR6, c[0x0][0x39c] ;  /* 0x00007380ff0677ac */ /* 0x000e220008000800 */
[----:B----4-:R-:W-:Y:S01]  /*a1d0*/  PRMT R7, R158, 0x7632, R7 ;  /* 0x000076329e077816 */ /* 0x010fe20000000007 */
[----:B------:R-:W-:Y:S01]  /*a1e0*/  IMAD R3, R5, 0x2, R17 ;  /* 0x0000000205037824 */ /* 0x000fe200078e0211 */
[----:B------:R-:W-:-:S03]  /*a1f0*/  LOP3.LUT R4, R220, 0x56, RZ, 0xfc, !PT ;  /* 0x00000056dc047812 */ /* 0x000fc600078efcff */
[----:B------:R1:W-:Y:S01]  /*a200*/  @P5 STG.E.U16 desc[UR20][R12.64], R7 ;  /* 0x000000070c005986 */ /* 0x0003e2000c101514 */
[----:B------:R-:W-:-:S04]  /*a210*/  LEA R14, P5, R17, R0, 0x1 ;  /* 0x00000000110e7211 */ /* 0x000fc800078a08ff */
[----:B------:R-:W-:Y:S01]  /*a220*/  LEA.HI.X.SX32 R15, R17, R2, 0x1, P5 ;  /* 0x00000002110f7211 */ /* 0x000fe200028f0eff */
[----:B------:R-:W-:Y:S01]  /*a230*/  IMAD R17, R5, 0x2, R3 ;  /* 0x0000000205117824 */ /* 0x000fe200078e0203 */
[----:B------:R-:W-:-:S03]  /*a240*/  LEA R6, P5, R3, R0, 0x1 ;  /* 0x0000000003067211 */ /* 0x000fc600078a08ff */
[----:B------:R-:W-:Y:S01]  /*a250*/  @P1 STG.E.U16 desc[UR20][R14.64], R159 ;  /* 0x0000009f0e001986 */ /* 0x000fe2000c101514 */
[----:B---3--:R-:W-:Y:S01]  /*a260*/  ISETP.LT.AND P1, PT, R4, UR4, !P0 ;  /* 0x0000000404007c0c */ /* 0x008fe2000c721270 */
[----:B------:R-:W3:Y:S01]  /*a270*/  LDCU UR4, c[0x0][0x39c] ;  /* 0x00007380ff0477ac */ /* 0x000ee20008000800 */
[----:B-1----:R-:W-:Y:S02]  /*a280*/  LEA.HI.X.SX32 R7, R3, R2, 0x1, P5 ;  /* 0x0000000203077211 */ /* 0x002fe400028f0eff */
[----:B------:R-:W-:Y:S02]  /*a290*/  PRMT R13, R159, 0x7632, R13 ;  /* 0x000076329f0d7816 */ /* 0x000fe4000000000d */
[----:B------:R-:W-:Y:S02]  /*a2a0*/  LEA R12, P5, R17, R0, 0x1 ;  /* 0x00000000110c7211 */ /* 0x000fe400078a08ff */
[C---:B------:R-:W-:Y:S01]  /*a2b0*/  LOP3.LUT R3, R220.reuse, 0x5a, RZ, 0xfc, !PT ;  /* 0x0000005adc037812 */ /* 0x040fe200078efcff */
[----:B------:R1:W-:Y:S01]  /*a2c0*/  @P6 STG.E.U16 desc[UR20][R6.64], R13 ;  /* 0x0000000d06006986 */ /* 0x0003e2000c101514 */
[----:B------:R-:W-:-:S02]  /*a2d0*/  LOP3.LUT R4, R220, 0x58, RZ, 0xfc, !PT ;  /* 0x00000058dc047812 */ /* 0x000fc400078efcff */
[----:B0-----:R-:W-:Y:S01]  /*a2e0*/  ISETP.LT.AND P6, PT, R3, UR6, !P0 ;  /* 0x0000000603007c0c */ /* 0x001fe2000c7c1270 */
[----:B------:R-:W0:Y:S01]  /*a2f0*/  LDCU UR6, c[0x0][0x39c] ;  /* 0x00007380ff0677ac */ /* 0x000e220008000800 */
[----:B-1----:R-:W-:Y:S01]  /*a300*/  LEA.HI.X.SX32 R13, R17, R2, 0x1, P5 ;  /* 0x00000002110d7211 */ /* 0x002fe200028f0eff */
[----:B------:R-:W-:Y:S01]  /*a310*/  IMAD R17, R5, 0x2, R17 ;  /* 0x0000000205117824 */ /* 0x000fe200078e0211 */
[----:B--2---:R-:W-:Y:S01]  /*a320*/  ISETP.LT.AND P5, PT, R4, UR5, !P0 ;  /* 0x0000000504007c0c */ /* 0x004fe2000c7a1270 */
[----:B------:R-:W1:Y:S01]  /*a330*/  LDCU UR5, c[0x0][0x39c] ;  /* 0x00007380ff0577ac */ /* 0x000e620008000800 */
[----:B------:R-:W-:Y:S01]  /*a340*/  LOP3.LUT R4, R220, 0x5c, RZ, 0xfc, !PT ;  /* 0x0000005cdc047812 */ /* 0x000fe200078efcff */
[----:B------:R2:W-:Y:S01]  /*a350*/  @P3 STG.E.U16 desc[UR20][R12.64], R164 ;  /* 0x000000a40c003986 */ /* 0x0005e2000c101514 */
[----:B------:R-:W-:Y:S01]  /*a360*/  LEA R14, P3, R17, R0, 0x1 ;  /* 0x00000000110e7211 */ /* 0x000fe200078608ff */
[----:B------:R-:W-:-:S03]  /*a370*/  IMAD R3, R5, 0x2, R17 ;  /* 0x0000000205037824 */ /* 0x000fc600078e0211 */
[----:B------:R-:W-:Y:S01]  /*a380*/  LEA.HI.X.SX32 R15, R17, R2, 0x1, P3 ;  /* 0x00000002110f7211 */ /* 0x000fe200018f0eff */
[----:B------:R-:W-:Y:S01]  /*a390*/  IMAD R17, R5, 0x2, R3 ;  /* 0x0000000205117824 */ /* 0x000fe200078e0203 */
[----:B------:R-:W-:-:S04]  /*a3a0*/  LEA R6, P3, R3, R0, 0x1 ;  /* 0x0000000003067211 */ /* 0x000fc800078608ff */
[----:B------:R-:W-:Y:S01]  /*a3b0*/  LEA.HI.X.SX32 R7, R3, R2, 0x1, P3 ;  /* 0x0000000203077211 */ /* 0x000fe200018f0eff */
[----:B------:R-:W-:Y:S01]  /*a3c0*/  IMAD R3, R5, 0x2, R17 ;  /* 0x0000000205037824 */ /* 0x000fe200078e0211 */
[----:B--2---:R-:W-:Y:S02]  /*a3d0*/  PRMT R13, R164, 0x7632, R13 ;  /* 0x00007632a40d7816 */ /* 0x004fe4000000000d */
[----:B------:R-:W-:-:S03]  /*a3e0*/  LEA R12, P3, R17, R0, 0x1 ;  /* 0x00000000110c7211 */ /* 0x000fc600078608ff */
[----:B------:R2:W-:Y:S01]  /*a3f0*/  @P2 STG.E.U16 desc[UR20][R14.64], R13 ;  /* 0x0000000d0e002986 */ /* 0x0005e2000c101514 */
[----:B---3--:R-:W-:Y:S01]  /*a400*/  ISETP.LT.AND P2, PT, R4, UR4, !P0 ;  /* 0x0000000404007c0c */ /* 0x008fe2000c741270 */
[----:B------:R-:W3:Y:S01]  /*a410*/  LDCU UR4, c[0x0][0x39c] ;  /* 0x00007380ff0477ac */ /* 0x000ee20008000800 */
[----:B------:R-:W-:Y:S01]  /*a420*/  LOP3.LUT R4, R220, 0x5e, RZ, 0xfc, !PT ;  /* 0x0000005edc047812 */ /* 0x000fe200078efcff */
[----:B------:R4:W-:Y:S01]  /*a430*/  @P4 STG.E.U16 desc[UR20][R6.64], R165 ;  /* 0x000000a506004986 */ /* 0x0009e2000c101514 */
[----:B--2---:R-:W-:Y:S02]  /*a440*/  LEA R14, P4, R3, R0, 0x1 ;  /* 0x00000000030e7211 */ /* 0x004fe400078808ff */
[-C--:B------:R-:W-:Y:S02]  /*a450*/  LEA.HI.X.SX32 R13, R17, R2.reuse, 0x1, P3 ;  /* 0x00000002110d7211 */ /* 0x080fe400018f0eff */
[----:B----4-:R-:W-:Y:S02]  /*a460*/  PRMT R7, R165, 0x7632, R7 ;  /* 0x00007632a5077816 */ /* 0x010fe40000000007 */
[----:B-1----:R-:W-:Y:S01]  /*a470*/  ISETP.LT.AND P3, PT, R4, UR5, !P0 ;  /* 0x0000000504007c0c */ /* 0x002fe2000c761270 */
[----:B------:R-:W1:Y:S01]  /*a480*/  LDCU UR5, c[0x0][0x39c] ;  /* 0x00007380ff0577ac */ /* 0x000e620008000800 */
[----:B------:R-:W-:Y:S01]  /*a490*/  LEA.HI.X.SX32 R15, R3, R2, 0x1, P4 ;  /* 0x00000002030f7211 */ /* 0x000fe200020f0eff */
[C---:B------:R-:W-:Y:S01]  /*a4a0*/  IMAD R3, R5.reuse, 0x2, R3 ;  /* 0x0000000205037824 */ /* 0x040fe200078e0203 */
[----:B------:R-:W-:Y:S01]  /*a4b0*/  LOP3.LUT R4, R220, 0x62, RZ, 0xfc, !PT ;  /* 0x00000062dc047812 */ /* 0x000fe200078efcff */
[----:B------:R2:W-:Y:S01]  /*a4c0*/  @P1 STG.E.U16 desc[UR20][R12.64], R7 ;  /* 0x000000070c001986 */ /* 0x0005e2000c101514 */
[----:B0-----:R-:W-:Y:S01]  /*a4d0*/  ISETP.LT.AND P4, PT, R16, UR6, !P0 ;  /* 0x0000000610007c0c */ /* 0x001fe2000c781270 */
[----:B------:R-:W-:Y:S01]  /*a4e0*/  IMAD R17, R5, 0x2, R3 ;  /* 0x0000000205117824 */ /* 0x000fe200078e0203 */
[----:B---3--:R-:W-:Y:S01]  /*a4f0*/  ISETP.LT.AND P1, PT, R4, UR4, !P0 ;  /* 0x0000000404007c0c */ /* 0x008fe2000c721270 */
[----:B------:R0:W-:Y:S01]  /*a500*/  @P5 STG.E.U16 desc[UR20][R14.64], R166 ;  /* 0x000000a60e005986 */ /* 0x0001e2000c101514 */
[----:B------:R-:W-:Y:S01]  /*a510*/  LEA R6, P5, R3, R0, 0x1 ;  /* 0x0000000003067211 */ /* 0x000fe200078a08ff */
[----:B------:R-:W3:Y:S01]  /*a520*/  LDCU UR4, c[0x0][0x39c] ;  /* 0x00007380ff0477ac */ /* 0x000ee20008000800 */
[----:B------:R-:W-:-:S02]  /*a530*/  LOP3.LUT R4, R220, 0x64, RZ, 0xfc, !PT ;  /* 0x00000064dc047812 */ /* 0x000fc400078efcff */
[----:B------:R-:W-:Y:S01]  /*a540*/  LOP3.LUT R16, R220, 0x6c, RZ, 0xfc, !PT ;  /* 0x0000006cdc107812 */ /* 0x000fe200078efcff */
[----:B------:R-:W4:Y:S01]  /*a550*/  LDCU UR6, c[0x0][0x39c] ;  /* 0x00007380ff0677ac */ /* 0x000f220008000800 */
[----:B--2---:R-:W-:Y:S01]  /*a560*/  LEA.HI.X.SX32 R7, R3, R2, 0x1, P5 ;  /* 0x0000000203077211 */ /* 0x004fe200028f0eff */
[----:B------:R-:W-:Y:S01]  /*a570*/  IMAD R3, R5, 0x2, R17 ;  /* 0x0000000205037824 */ /* 0x000fe200078e0211 */
[C---:B------:R-:W-:Y:S02]  /*a580*/  LEA R12, P5, R17.reuse, R0, 0x1 ;  /* 0x00000000110c7211 */ /* 0x040fe400078a08ff */
[----:B0-----:R-:W-:Y:S02]  /*a590*/  PRMT R15, R166, 0x7632, R15 ;  /* 0x00007632a60f7816 */ /* 0x001fe4000000000f */
[----:B------:R-:W-:Y:S02]  /*a5a0*/  LEA.HI.X.SX32 R13, R17, R2, 0x1, P5 ;  /* 0x00000002110d7211 */ /* 0x000fe400028f0eff */
[----:B-1----:R-:W-:Y:S01]  /*a5b0*/  ISETP.LT.AND P5, PT, R4, UR5, !P0 ;  /* 0x0000000504007c0c */ /* 0x002fe2000c7a1270 */
[----:B------:R0:W-:Y:S01]  /*a5c0*/  @P6 STG.E.U16 desc[UR20][R6.64], R15 ;  /* 0x0000000f06006986 */ /* 0x0001e2000c101514 */
[----:B------:R-:W-:Y:S01]  /*a5d0*/  LEA R14, P6, R3, R0, 0x1 ;  /* 0x00000000030e7211 */ /* 0x000fe200078c08ff */
[----:B------:R-:W1:Y:S01]  /*a5e0*/  LDCU UR5, c[0x0][0x39c] ;  /* 0x00007380ff0577ac */ /* 0x000e620008000800 */
[----:B------:R-:W-:Y:S01]  /*a5f0*/  LOP3.LUT R4, R220, 0x66, RZ, 0xfc, !PT ;  /* 0x00000066dc047812 */ /* 0x000fe200078efcff */
[----:B------:R-:W-:Y:S03]  /*a600*/  @P2 STG.E.U16 desc[UR20][R12.64], R167 ;  /* 0x000000a70c002986 */ /* 0x000fe6000c101514 */
[----:B---3--:R-:W-:Y:S01]  /*a610*/  ISETP.LT.AND P2, PT, R4, UR4, !P0 ;  /* 0x0000000404007c0c */ /* 0x008fe2000c741270 */
[----:B------:R-:W2:Y:S01]  /*a620*/  LDCU UR4, c[0x0][0x39c] ;  /* 0x00007380ff0477ac */ /* 0x000ea20008000800 */
[----:B------:R-:W-:-:S02]  /*a630*/  LOP3.LUT R4, R220, 0x68, RZ, 0xfc, !PT ;  /* 0x00000068dc047812 */ /* 0x000fc400078efcff */
[----:B0-----:R-:W-:Y:S01]  /*a640*/  LEA.HI.X.SX32 R15, R3, R2, 0x1, P6 ;  /* 0x00000002030f7211 */ /* 0x001fe200030f0eff */
[----:B------:R-:W-:Y:S01]  /*a650*/  IMAD R3, R5, 0x2, R3 ;  /* 0x0000000205037824 */ /* 0x000fe200078e0203 */
[----:B------:R-:W-:-:S03]  /*a660*/  PRMT R7, R167, 0x7632, R7 ;  /* 0x00007632a7077816 */ /* 0x000fc60000000007 */
[----:B------:R-:W-:Y:S01]  /*a670*/  IMAD R17, R5, 0x2, R3 ;  /* 0x0000000205117824 */ /* 0x000fe200078e0203 */
[C---:B------:R-:W-:Y:S01]  /*a680*/  LEA R6, P6, R3.reuse, R0, 0x1 ;  /* 0x0000000003067211 */ /* 0x040fe200078c08ff */
[----:B------:R0:W-:Y:S01]  /*a690*/  @P3 STG.E.U16 desc[UR20][R14.64], R7 ;  /* 0x000000070e003986 */ /* 0x0001e2000c101514 */
[----:B----4-:R-:W-:Y:S01]  /*a6a0*/  ISETP.LT.AND P3, PT, R4, UR6, !P0 ;  /* 0x0000000604007c0c */ /* 0x010fe2000c761270 */
[----:B------:R-:W3:Y:S01]  /*a6b0*/  LDCU UR6, c[0x0][0x39c] ;  /* 0x00007380ff0677ac */ /* 0x000ee20008000800 */
[----:B------:R-:W-:Y:S02]  /*a6c0*/  LOP3.LUT R4, R220, 0x6a, RZ, 0xfc, !PT ;  /* 0x0000006adc047812 */ /* 0x000fe400078efcff */
[----:B0-----:R-:W-:Y:S01]  /*a6d0*/  LEA.HI.X.SX32 R7, R3, R2, 0x1, P6 ;  /* 0x0000000203077211 */ /* 0x001fe200030f0eff */
[----:B------:R-:W-:Y:S01]  /*a6e0*/  IMAD R3, R5, 0x2, R17 ;  /* 0x0000000205037824 */ /* 0x000fe200078e0211 */
[C---:B------:R-:W-:Y:S02]  /*a6f0*/  LEA R12, P6, R17.reuse, R0, 0x1 ;  /* 0x00000000110c7211 */ /* 0x040fe400078c08ff */
[----:B------:R-:W-:Y:S01]  /*a700*/  PRMT R15, R168, 0x7632, R15 ;  /* 0x00007632a80f7816 */ /* 0x000fe2000000000f */
[----:B------:R-:W-:Y:S01]  /*a710*/  @P4 STG.E.U16 desc[UR20][R6.64], R168 ;  /* 0x000000a806004986 */ /* 0x000fe2000c101514 */
[----:B------:R-:W-:-:S02]  /*a720*/  LEA.HI.X.SX32 R13, R17, R2, 0x1, P6 ;  /* 0x00000002110d7211 */ /* 0x000fc400030f0eff */
[----:B------:R-:W-:Y:S02]  /*a730*/  LEA R14, P6, R3, R0, 0x1 ;  /* 0x00000000030e7211 */ /* 0x000fe400078c08ff */
[----:B--2---:R-:W-:Y:S01]  /*a740*/  ISETP.LT.AND P4, PT, R4, UR4, !P0 ;  /* 0x0000000404007c0c */ /* 0x004fe2000c781270 */
[----:B------:R0:W-:Y:S01]  /*a750*/  @P1 STG.E.U16 desc[UR20][R12.64], R15 ;  /* 0x0000000f0c001986 */ /* 0x0001e2000c101514 */
[----:B------:R-:W2:Y:S01]  /*a760*/  LDCU UR4, c[0x0][0x39c] ;  /* 0x00007380ff0477ac */ /* 0x000ea20008000800 */
[----:B------:R-:W-:-:S04]  /*a770*/  LOP3.LUT R4, R220, 0x6e, RZ, 0xfc, !PT ;  /* 0x0000006edc047812 */ /* 0x000fc800078efcff */
[----:B---3--:R-:W-:Y:S01]  /*a780*/  ISETP.LT.AND P1, PT, R4, UR6, !P0 ;  /* 0x0000000604007c0c */ /* 0x008fe2000c721270 */
[----:B------:R-:W3:Y:S01]  /*a790*/  LDCU UR6, c[0x0][0x39c] ;  /* 0x00007380ff0677ac */ /* 0x000ee20008000800 */
[----:B------:R-:W-:Y:S02]  /*a7a0*/  LOP3.LUT R4, R220, 0x70, RZ, 0xfc, !PT ;  /* 0x00000070dc047812 */ /* 0x000fe400078efcff */
[----:B0-----:R-:W-:Y:S01]  /*a7b0*/  LEA.HI.X.SX32 R15, R3, R2, 0x1, P6 ;  /* 0x00000002030f7211 */ /* 0x001fe200030f0eff */
[----:B------:R-:W-:Y:S01]  /*a7c0*/  IMAD R3, R5, 0x2, R3 ;  /* 0x0000000205037824 */ /* 0x000fe200078e0203 */
[----:B-1----:R-:W-:Y:S01]  /*a7d0*/  ISETP.LT.AND P6, PT, R16, UR5, !P0 ;  /* 0x0000000510007c0c */ /* 0x002fe2000c7c1270 */
        /* <DEDUP_REMOVED lines=10> */
[----:B------:R-:W-:-:S03]  /*a880*/  LEA R14, P5, R3, R0, 0x1 ;  /* 0x00000000030e7211 */ /* 0x000fc600078a08ff */
[----:B------:R1:W-:Y:S01]  /*a890*/  @P2 STG.E.U16 desc[UR20][R6.64], R15 ;  /* 0x0000000f06002986 */ /* 0x0003e2000c101514 */
[----:B--2---:R-:W-:Y:S01]  /*a8a0*/  ISETP.LT.AND P2, PT, R4, UR4, !P0 ;  /* 0x0000000404007c0c */ /* 0x004fe2000c741270 */
[----:B------:R-:W2:Y:S01]  /*a8b0*/  LDCU UR4, c[0x0][0x39c] ;  /* 0x00007380ff0477ac */ /* 0x000ea20008000800 */
[----:B------:R-:W-:Y:S01]  /*a8c0*/  LOP3.LUT R4, R220, 0x72, RZ, 0xfc, !PT ;  /* 0x00000072dc047812 */ /* 0x000fe200078efcff */
[----:B------:R-:W-:Y:S03]  /*a8d0*/  @P3 STG.E.U16 desc[UR20][R12.64], R170 ;  /* 0x000000aa0c003986 */ /* 0x000fe6000c101514 */
[----:B0-----:R-:W-:Y:S01]  /*a8e0*/  ISETP.LT.AND P3, PT, R4, UR5, !P0 ;  /* 0x0000000504007c0c */ /* 0x001fe2000c761270 */
[----:B------:R-:W0:Y:S01]  /*a8f0*/  LDCU UR5, c[0x0][0x39c] ;  /* 0x00007380ff0577ac */ /* 0x000e220008000800 */
[----:B------:R-:W-:Y:S02]  /*a900*/  LOP3.LUT R4, R220, 0x74, RZ, 0xfc, !PT ;  /* 0x00000074dc047812 */ /* 0x000fe400078efcff */
[----:B-1----:R-:W-:Y:S01]  /*a910*/  LEA.HI.X.SX32 R15, R3, R2, 0x1, P5 ;  /* 0x00000002030f7211 */ /* 0x002fe200028f0eff */
[----:B------:R-:W-:Y:S01]  /*a920*/  IMAD R3, R5, 0x2, R3 ;  /* 0x0000000205037824 */ /* 0x000fe200078e0203 */
[----:B------:R-:W-:-:S03]  /*a930*/  PRMT R7, R170, 0x7632, R7 ;  /* 0x00007632aa077816 */ /* 0x000fc60000000007 */
[----:B------:R-:W-:Y:S01]  /*a940*/  IMAD R17, R5, 0x2, R3 ;  /* 0x0000000205117824 */ /* 0x000fe200078e0203 */
[C---:B------:R-:W-:Y:S01]  /*a950*/  LEA R6, P5, R3.reuse, R0, 0x1 ;  /* 0x0000000003067211 */ /* 0x040fe200078a08ff */
[----:B------:R1:W-:Y:S01]  /*a960*/  @P4 STG.E.U16 desc[UR20][R14.64], R7 ;  /* 0x000000070e004986 */ /* 0x0003e2000c101514 */
[----:B---3--:R-:W-:Y:S01]  /*a970*/  ISETP.LT.AND P4, PT, R4, UR6, !P0 ;  /* 0x0000000604007c0c */ /* 0x008fe2000c781270 */
[----:B------:R-:W3:Y:S01]  /*a980*/  LDCU UR6, c[0x0][0x39c] ;  /* 0x00007380ff0677ac */ /* 0x000ee20008000800 */
[----:B------:R-:W-:Y:S02]  /*a990*/  LOP3.LUT R4, R220, 0x76, RZ, 0xfc, !PT ;  /* 0x00000076dc047812 */ /* 0x000fe400078efcff */
[----:B-1----:R-:W-:Y:S01]  /*a9a0*/  LEA.HI.X.SX32 R7, R3, R2, 0x1, P5 ;  /* 0x0000000203077211 */ /* 0x002fe200028f0eff */
[----:B------:R-:W-:Y:S01]  /*a9b0*/  IMAD R3, R5, 0x2, R17 ;  /* 0x0000000205037824 */ /* 0x000fe200078e0211 */
[----:B------:R-:W-:Y:S02]  /*a9c0*/  LEA R12, P5, R17, R0, 0x1 ;  /* 0x00000000110c7211 */ /* 0x000fe400078a08ff */
[----:B------:R-:W-:Y:S01]  /*a9d0*/  PRMT R15, R171, 0x7632, R15 ;  /* 0x00007632ab0f7816 */ /* 0x000fe2000000000f */
[----:B------:R-:W-:Y:S01]  /*a9e0*/  @P6 STG.E.U16 desc[UR20][R6.64], R171 ;  /* 0x000000ab06006986 */ /* 0x000fe2000c101514 */
[----:B------:R-:W-:-:S02]  /*a9f0*/  LEA.HI.X.SX32 R13, R17, R2, 0x1, P5 ;  /* 0x00000002110d7211 */ /* 0x000fc400028f0eff */
[C---:B------:R-:W-:Y:S02]  /*aa00*/  LEA R14, P6, R3.reuse, R0, 0x1 ;  /* 0x00000000030e7211 */ /* 0x040fe400078c08ff */
[----:B--2---:R-:W-:Y:S01]  /*aa10*/  ISETP.LT.AND P5, PT, R4, UR4, !P0 ;  /* 0x0000000404007c0c */ /* 0x004fe2000c7a1270 */
[----:B------:R1:W-:Y:S01]  /*aa20*/  @P1 STG.E.U16 desc[UR20][R12.64], R15 ;  /* 0x0000000f0c001986 */ /* 0x0003e2000c101514 */
[----:B------:R-:W2:Y:S01]  /*aa30*/  LDCU UR4, c[0x0][0x39c] ;  /* 0x00007380ff0477ac */ /* 0x000ea20008000800 */
[----:B0-----:R-:W-:Y:S02]  /*aa40*/  ISETP.LT.AND P1, PT, R16, UR5, !P0 ;  /* 0x0000000510007c0c */ /* 0x001fe4000c721270 */
[----:B------:R-:W-:Y:S01]  /*aa50*/  LOP3.LUT R4, R220, 0x7a, RZ, 0xfc, !PT ;  /* 0x0000007adc047812 */ /* 0x000fe200078efcff */
[----:B------:R-:W0:Y:S01]  /*aa60*/  LDCU UR5, c[0x0][0x39c] ;  /* 0x00007380ff0577ac */ /* 0x000e220008000800 */
[----:B-1----:R-:W-:Y:S01]  /*aa70*/  LEA.HI.X.SX32 R15, R3, R2, 0x1, P6 ;  /* 0x00000002030f7211 */ /* 0x002fe200030f0eff */
[----:B------:R-:W-:Y:S01]  /*aa80*/  IMAD R3, R5, 0x2, R3 ;  /* 0x0000000205037824 */ /* 0x000fe200078e0203 */
[----:B---3--:R-:W-:Y:S01]  /*aa90*/  ISETP.LT.AND P6, PT, R4, UR6, !P0 ;  /* 0x0000000604007c0c */ /* 0x008fe2000c7c1270 */
        /* <DEDUP_REMOVED lines=10> */
[----:B--2---:R-:W-:Y:S01]  /*ab40*/  ISETP.LT.AND P2, PT, R4, UR4, !P0 ;  /* 0x0000000404007c0c */ /* 0x004fe2000c741270 */
[----:B------:R-:W2:Y:S01]  /*ab50*/  LDCU UR4, c[0x0][0x39c] ;  /* 0x00007380ff0477ac */ /* 0x000ea20008000800 */
[----:B------:R-:W-:Y:S01]  /*ab60*/  LOP3.LUT R4, R220, 0x7e, RZ, 0xfc, !PT ;  /* 0x0000007edc047812 */ /* 0x000fe200078efcff */
[----:B------:R3:W-:Y:S01]  /*ab70*/  @P3 STG.E.U16 desc[UR20][R6.64], R15 ;  /* 0x0000000f06003986 */ /* 0x0007e2000c101514 */
[----:B------:R-:W-:-:S03]  /*ab80*/  LEA R14, P3, R3, R0, 0x1 ;  /* 0x00000000030e7211 */ /* 0x000fc600078608ff */
[----:B------:R-:W-:Y:S01]  /*ab90*/  @P4 STG.E.U16 desc[UR20][R12.64], R133 ;  /* 0x000000850c004986 */ /* 0x000fe2000c101514 */
[----:B---3--:R-:W-:Y:S01]  /*aba0*/  LEA.HI.X.SX32 R15, R3, R2, 0x1, P3 ;  /* 0x00000002030f7211 */ /* 0x008fe200018f0eff */
[----:B------:R-:W-:Y:S01]  /*abb0*/  IMAD R3, R5, 0x2, R3 ;  /* 0x0000000205037824 */ /* 0x000fe200078e0203 */
[----:B------:R-:W-:Y:S02]  /*abc0*/  PRMT R7, R133, 0x7632, R7 ;  /* 0x0000763285077816 */ /* 0x000fe40000000007 */
[----:B0-----:R-:W-:Y:S01]  /*abd0*/  ISETP.LT.AND P3, PT, R4, UR5, !P0 ;  /* 0x0000000504007c0c */ /* 0x001fe2000c761270 */
[----:B------:R-:W-:Y:S01]  /*abe0*/  IMAD R17, R5, 0x2, R3 ;  /* 0x0000000205117824 */ /* 0x000fe200078e0203 */
[----:B------:R-:W-:Y:S01]  /*abf0*/  LOP3.LUT R4, R220, 0x80, RZ, 0xfc, !PT ;  /* 0x00000080dc047812 */ /* 0x000fe200078efcff */
[----:B------:R0:W-:Y:S01]  /*ac00*/  @P5 STG.E.U16 desc[UR20][R14.64], R7 ;  /* 0x000000070e005986 */ /* 0x0001e2000c101514 */
[----:B------:R-:W-:Y:S01]  /*ac10*/  LEA R6, P5, R3, R0, 0x1 ;  /* 0x0000000003067211 */ /* 0x000fe200078a08ff */
[----:B------:R-:W3:Y:S01]  /*ac20*/  LDCU UR5, c[0x0][0x39c] ;  /* 0x00007380ff0577ac */ /* 0x000ee20008000800 */
[----:B-1----:R-:W-:-:S02]  /*ac30*/  ISETP.LT.AND P4, PT, R4, UR6, !P0 ;  /* 0x0000000604007c0c */ /* 0x002fc4000c781270 */
[C---:B------:R-:W-:Y:S01]  /*ac40*/  LOP3.LUT R4, R220.reuse, 0x84, RZ, 0xfc, !PT ;  /* 0x00000084dc047812 */ /* 0x040fe200078efcff */
[----:B------:R-:W1:Y:S01]  /*ac50*/  LDCU UR6, c[0x0][0x39c] ;  /* 0x00007380ff0677ac */ /* 0x000e620008000800 */
[----:B0-----:R-:W-:Y:S02]  /*ac60*/  LEA.HI.X.SX32 R7, R3, R2, 0x1, P5 ;  /* 0x0000000203077211 */ /* 0x001fe400028f0eff */
[C---:B------:R-:W-:Y:S02]  /*ac70*/  LEA R12, P5, R17.reuse, R0, 0x1 ;  /* 0x00000000110c7211 */ /* 0x040fe400078a08ff */
[----:B------:R-:W-:Y:S01]  /*ac80*/  LOP3.LUT R3, R220, 0x82, RZ, 0xfc, !PT ;  /* 0x00000082dc037812 */ /* 0x000fe200078efcff */
[----:B------:R0:W-:Y:S01]  /*ac90*/  @P1 STG.E.U16 desc[UR20][R6.64], R134 ;  /* 0x0000008606001986 */ /* 0x0001e2000c101514 */
[----:B------:R-:W-:Y:S01]  /*aca0*/  LEA.HI.X.SX32 R13, R17, R2, 0x1, P5 ;  /* 0x00000002110d7211 */ /* 0x000fe200028f0eff */
[----:B------:R-:W-:Y:S01]  /*acb0*/  IMAD R17, R5, 0x2, R17 ;  /* 0x0000000205117824 */ /* 0x000fe200078e0211 */
[----:B--2---:R-:W-:Y:S01]  /*acc0*/  ISETP.LT.AND P1, PT, R3, UR4, !P0 ;  /* 0x0000000403007c0c */ /* 0x004fe2000c721270 */
[----:B------:R-:W2:Y:S01]  /*acd0*/  LDCU UR4, c[0x0][0x39c] ;  /* 0x00007380ff0477ac */ /* 0x000ea20008000800 */
[----:B------:R-:W-:Y:S01]  /*ace0*/  PRMT R15, R134, 0x7632, R15 ;  /* 0x00007632860f7816 */ /* 0x000fe2000000000f */
[----:B------:R-:W-:Y:S01]  /*acf0*/  IMAD R3, R5, 0x2, R17 ;  /* 0x0000000205037824 */ /* 0x000fe200078e0211 */
[----:B------:R-:W-:-:S03]  /*ad00*/  LEA R14, P5, R17, R0, 0x1 ;  /* 0x00000000110e7211 */ /* 0x000fc600078a08ff */
[----:B------:R4:W-:Y:S01]  /*ad10*/  @P6 STG.E.U16 desc[UR20][R12.64], R15 ;  /* 0x0000000f0c006986 */ /* 0x0009e2000c101514 */
[----:B------:R-:W-:Y:S02]  /*ad20*/  LEA R16, P6, R3, R0, 0x1 ;  /* 0x0000000003107211 */ /* 0x000fe400078c08ff */
[----:B0-----:R-:W-:Y:S02]  /*ad30*/  PRMT R7, R135, 0x7632, R7 ;  /* 0x0000763287077816 */ /* 0x001fe40000000007 */
[-C--:B----4-:R-:W-:Y:S02]  /*ad40*/  LEA.HI.X.SX32 R15, R17, R2.reuse, 0x1, P5 ;  /* 0x00000002110f7211 */ /* 0x090fe400028f0eff */
[----:B---3--:R-:W-:Y:S01]  /*ad50*/  ISETP.LT.AND P5, PT, R4, UR5, !P0 ;  /* 0x0000000504007c0c */ /* 0x008fe2000c7a1270 */
[----:B------:R-:W0:Y:S01]  /*ad60*/  LDCU UR5, c[0x0][0x39c] ;  /* 0x00007380ff0577ac */ /* 0x000e220008000800 */
[----:B------:R-:W-:Y:S01]  /*ad70*/  LOP3.LUT R4, R220, 0x86, RZ, 0xfc, !PT ;  /* 0x00000086dc047812 */ /* 0x000fe200078efcff */
[----:B------:R3:W-:Y:S01]  /*ad80*/  @P2 STG.E.U16 desc[UR20][R14.64], R135 ;  /* 0x000000870e002986 */ /* 0x0007e2000c101514 */
[----:B------:R-:W-:Y:S01]  /*ad90*/  LEA.HI.X.SX32 R17, R3, R2, 0x1, P6 ;  /* 0x0000000203117211 */ /* 0x000fe200030f0eff */
[----:B------:R-:W-:Y:S01]  /*ada0*/  IMAD R3, R5, 0x2, R3 ;  /* 0x0000000205037824 */ /* 0x000fe200078e0203 */
[----:B-1----:R-:W-:Y:S01]  /*adb0*/  ISETP.LT.AND P2, PT, R4, UR6, !P0 ;  /* 0x0000000604007c0c */ /* 0x002fe2000c741270 */
[----:B------:R-:W1:Y:S01]  /*adc0*/  LDCU UR6, c[0x0][0x39c] ;  /* 0x00007380ff0677ac */ /* 0x000e620008000800 */
[----:B------:R-:W-:Y:S01]  /*add0*/  LOP3.LUT R4, R220, 0x88, RZ, 0xfc, !PT ;  /* 0x00000088dc047812 */ /* 0x000fe200078efcff */
[----:B------:R4:W-:Y:S01]  /*ade0*/  @P3 STG.E.U16 desc[UR20][R16.64], R7 ;  /* 0x0000000710003986 */ /* 0x0009e2000c101514 */
[----:B------:R-:W-:Y:S01]  /*adf0*/  LEA R6, P6, R3, R0, 0x1 ;  /* 0x0000000003067211 */ /* 0x000fe200078c08ff */
[----:B------:R-:W-:Y:S01]  /*ae00*/  IMAD R13, R5, 0x2, R3 ;  /* 0x00000002050d7824 */ /* 0x000fe200078e0203 */
[----:B--2---:R-:W-:Y:S01]  /*ae10*/  ISETP.LT.AND P3, PT, R4, UR4, !P0 ;  /* 0x0000000404007c0c */ /* 0x004fe2000c761270 */
[----:B------:R-:W2:Y:S01]  /*ae20*/  LDCU UR4, c[0x0][0x39c] ;  /* 0x00007380ff0477ac */ /* 0x000ea20008000800 */
[----:B------:R-:W-:-:S02]  /*ae30*/  LOP3.LUT R4, R220, 0x8a, RZ, 0xfc, !PT ;  /* 0x0000008adc047812 */ /* 0x000fc400078efcff */
[----:B---3--:R-:W-:Y:S02]  /*ae40*/  PRMT R15, R148, 0x7632, R15 ;  /* 0x00007632940f7816 */ /* 0x008fe4000000000f */
[----:B----4-:R-:W-:Y:S01]  /*ae50*/  LEA.HI.X.SX32 R7, R3, R2, 0x1, P6 ;  /* 0x0000000203077211 */ /* 0x010fe200030f0eff */
[----:B------:R-:W-:Y:S01]  /*ae60*/  IMAD R3, R5, 0x2, R13 ;  /* 0x0000000205037824 */ /* 0x000fe200078e020d */
[C---:B------:R-:W-:Y:S02]  /*ae70*/  LEA R12, P6, R13.reuse, R0, 0x1 ;  /* 0x000000000d0c7211 */ /* 0x040fe400078c08ff */
[----:B------:R-:W-:Y:S01]  /*ae80*/  LOP3.LUT R16, R220, 0x8c, RZ, 0xfc, !PT ;  /* 0x0000008cdc107812 */ /* 0x000fe200078efcff */
[----:B------:R-:W-:Y:S01]  /*ae90*/  @P4 STG.E.U16 desc[UR20][R6.64], R148 ;  /* 0x0000009406004986 */ /* 0x000fe2000c101514 */
[----:B------:R-:W-:Y:S02]  /*aea0*/  LEA.HI.X.SX32 R13, R13, R2, 0x1, P6 ;  /* 0x000000020d0d7211 */ /* 0x000fe400030f0eff */
[----:B------:R-:W-:-:S02]  /*aeb0*/  LEA R14, P6, R3, R0, 0x1 ;  /* 0x00000000030e7211 */ /* 0x000fc400078c08ff */
[----:B0-----:R-:W-:Y:S01]  /*aec0*/  ISETP.LT.AND P4, PT, R4, UR5, !P0 ;  /* 0x0000000504007c0c */ /* 0x001fe2000c781270 */
[----:B------:R-:W0:Y:S01]  /*aed0*/  LDCU UR5, c[0x0][0x39c] ;  /* 0x00007380ff0577ac */ /* 0x000e220008000800 */
[----:B------:R-:W-:Y:S01]  /*aee0*/  LOP3.LUT R4, R220, 0x8e, RZ, 0xfc, !PT ;  /* 0x0000008edc047812 */ /* 0x000fe200078efcff */
[----:B------:R3:W-:Y:S01]  /*aef0*/  @P1 STG.E.U16 desc[UR20][R12.64], R15 ;  /* 0x0000000f0c001986 */ /* 0x0007e2000c101514 */
[----:B-1----:R-:W-:Y:S01]  /*af00*/  ISETP.LT.AND P1, PT, R16, UR6, !P0 ;  /* 0x0000000610007c0c */ /* 0x002fe2000c721270 */
[----:B------:R-:W1:Y:S01]  /*af10*/  LDCU UR6, c[0x0][0x39c] ;  /* 0x00007380ff0677ac */ /* 0x000e620008000800 */
[----:B------:R-:W-:Y:S02]  /*af20*/  LOP3.LUT R16, R220, 0x98, RZ, 0xfc, !PT ;  /* 0x00000098dc107812 */ /* 0x000fe400078efcff */
[----:B---3--:R-:W-:Y:S01]  /*af30*/  LEA.HI.X.SX32 R15, R3, R2, 0x1, P6 ;  /* 0x00000002030f7211 */ /* 0x008fe200030f0eff */
[----:B------:R-:W-:Y:S01]  /*af40*/  IMAD R3, R5, 0x2, R3 ;  /* 0x0000000205037824 */ /* 0x000fe200078e0203 */
[----:B--2---:R-:W-:Y:S01]  /*af50*/  ISETP.LT.AND P6, PT, R4, UR4, !P0 ;  /* 0x0000000404007c0c */ /* 0x004fe2000c7c1270 */
[----:B------:R-:W2:Y:S01]  /*af60*/  LDCU UR4, c[0x0][0x39c] ;  /* 0x00007380ff0477ac */ /* 0x000ea20008000800 */
        /* <DEDUP_REMOVED lines=9> */
[----:B------:R-:W-:-:S03]  /*b000*/  LEA R14, P5, R3, R0, 0x1 ;  /* 0x00000000030e7211 */ /* 0x000fc600078a08ff */
[----:B------:R3:W-:Y:S01]  /*b010*/  @P2 STG.E.U16 desc[UR20][R6.64], R15 ;  /* 0x0000000f06002986 */ /* 0x0007e2000c101514 */
[----:B0-----:R-:W-:Y:S01]  /*b020*/  ISETP.LT.AND P2, PT, R4, UR5, !P0 ;  /* 0x0000000504007c0c */ /* 0x001fe2000c741270 */
[----:B------:R-:W0:Y:S01]  /*b030*/  LDCU UR5, c[0x0][0x39c] ;  /* 0x00007380ff0577ac */ /* 0x000e220008000800 */
[----:B------:R-:W-:Y:S01]  /*b040*/  LOP3.LUT R4, R220, 0x92, RZ, 0xfc, !PT ;  /* 0x00000092dc047812 */ /* 0x000fe200078efcff */
[----:B------:R-:W-:Y:S03]  /*b050*/  @P3 STG.E.U16 desc[UR20][R12.64], R150 ;  /* 0x000000960c003986 */ /* 0x000fe6000c101514 */
[----:B--2---:R-:W-:Y:S01]  /*b060*/  ISETP.LT.AND P3, PT, R4, UR4, !P0 ;  /* 0x0000000404007c0c */ /* 0x004fe2000c761270 */
[----:B------:R-:W2:Y:S01]  /*b070*/  LDCU UR4, c[0x0][0x39c] ;  /* 0x00007380ff0477ac */ /* 0x000ea20008000800 */
[----:B------:R-:W-:Y:S02]  /*b080*/  LOP3.LUT R4, R220, 0x94, RZ, 0xfc, !PT ;  /* 0x00000094dc047812 */ /* 0x000fe400078efcff */
[----:B---3--:R-:W-:Y:S01]  /*b090*/  LEA.HI.X.SX32 R15, R3, R2, 0x1, P5 ;  /* 0x00000002030f7211 */ /* 0x008fe200028f0eff */
[----:B------:R-:W-:Y:S01]  /*b0a0*/  IMAD R3, R5, 0x2, R3 ;  /* 0x0000000205037824 */ /* 0x000fe200078e0203 */
[----:B------:R-:W-:-:S03]  /*b0b0*/  PRMT R7, R150, 0x7632, R7 ;  /* 0x0000763296077816 */ /* 0x000fc60000000007 */
[----:B------:R-:W-:Y:S01]  /*b0c0*/  IMAD R17, R5, 0x2, R3 ;  /* 0x0000000205117824 */ /* 0x000fe200078e0203 */
[C---:B------:R-:W-:Y:S01]  /*b0d0*/  LEA R6, P5, R3.reuse, R0, 0x1 ;  /* 0x0000000003067211 */ /* 0x040fe200078a08ff */
[----:B------:R3:W-:Y:S01]  /*b0e0*/  @P4 STG.E.U16 desc[UR20][R14.64], R7 ;  /* 0x000000070e004986 */ /* 0x0007e2000c101514 */
[----:B-1----:R-:W-:Y:S01]  /*b0f0*/  ISETP.LT.AND P4, PT, R4, UR6, !P0 ;  /* 0x0000000604007c0c */ /* 0x002fe2000c781270 */
[----:B------:R-:W1:Y:S01]  /*b100*/  LDCU UR6, c[0x0][0x39c] ;  /* 0x00007380ff0677ac */ /* 0x000e620008000800 */
[----:B------:R-:W-:Y:S02]  /*b110*/  LOP3.LUT R4, R220, 0x96, RZ, 0xfc, !PT ;  /* 0x00000096dc047812 */ /* 0x000fe400078efcff */
[----:B---3--:R-:W-:Y:S01]  /*b120*/  LEA.HI.X.SX32 R7, R3, R2, 0x1, P5 ;  /* 0x0000000203077211 */ /* 0x008fe200028f0eff */
        /* <DEDUP_REMOVED lines=8> */
[----:B------:R-:W3:Y:S01]  /*b1b0*/  LDCU UR4, c[0x0][0x39c] ;  /* 0x00007380ff0477ac */ /* 0x000ee20008000800 */
[----:B0-----:R-:W-:Y:S02]  /*b1c0*/  ISETP.LT.AND P6, PT, R16, UR5, !P0 ;  /* 0x0000000510007c0c */ /* 0x001fe4000c7c1270 */
[----:B------:R-:W-:Y:S01]  /*b1d0*/  LOP3.LUT R4, R220, 0x9a, RZ, 0xfc, !PT ;  /* 0x0000009adc047812 */ /* 0x000fe200078efcff */
[----:B------:R-:W0:Y:S01]  /*b1e0*/  LDCU UR5, c[0x0][0x39c] ;  /* 0x00007380ff0577ac */ /* 0x000e220008000800 */
[----:B--2---:R-:W-:Y:S01]  /*b1f0*/  LEA.HI.X.SX32 R15, R3, R2, 0x1, P5 ;  /* 0x00000002030f7211 */ /* 0x004fe200028f0eff */
[----:B------:R-:W-:Y:S01]  /*b200*/  IMAD R3, R5, 0x2, R3 ;  /* 0x0000000205037824 */ /* 0x000fe200078e0203 */
[----:B-1----:R-:W-:Y:S01]  /*b210*/  ISETP.LT.AND P5, PT, R4, UR6, !P0 ;  /* 0x0000000604007c0c */ /* 0x002fe2000c7a1270 */
        /* <DEDUP_REMOVED lines=9> */
[----:B--2---:R-:W-:Y:S02]  /*b2b0*/  PRMT R15, R136, 0x7632, R15 ;  /* 0x00007632880f7816 */ /* 0x004fe4000000000f */
[----:B---3--:R-:W-:Y:S01]  /*b2c0*/  ISETP.LT.AND P2, PT, R4, UR4, !P0 ;  /* 0x0000000404007c0c */ /* 0x008fe2000c741270 */
        /* <DEDUP_REMOVED lines=10> */
[----:B------:R-:W-:Y:S01]  /*b370*/  LEA R6, P4, R3, R0, 0x1 ;  /* 0x0000000003067211 */ /* 0x000fe200078808ff */
[----:B------:R-:W0:Y:S01]  /*b380*/  LDCU UR5, c[0x0][0x39c] ;  /* 0x00007380ff0577ac */ /* 0x000e220008000800 */
[----:B------:R-:W-:Y:S01]  /*b390*/  LOP3.LUT R4, R220, 0xa0, RZ, 0xfc, !PT ;  /* 0x000000a0dc047812 */ /* 0x000fe200078efcff */
[----:B------:R3:W-:Y:S03]  /*b3a0*/  @P1 STG.E.U16 desc[UR20][R14.64], R7 ;  /* 0x000000070e001986 */ /* 0x0007e6000c101514 */
[----:B-1----:R-:W-:Y:S01]  /*b3b0*/  ISETP.LT.AND P1, PT, R4, UR6, !P0 ;  /* 0x0000000604007c0c */ /* 0x002fe2000c721270 */
[----:B------:R-:W1:Y:S01]  /*b3c0*/  LDCU UR6, c[0x0][0x39c] ;  /* 0x00007380ff0677ac */ /* 0x000e620008000800 */
[----:B------:R-:W-:-:S02]  /*b3d0*/  LOP3.LUT R4, R220, 0xa4, RZ, 0xfc, !PT ;  /* 0x000000a4dc047812 */ /* 0x000fc400078efcff */
[----:B---3--:R-:W-:Y:S02]  /*b3e0*/  LEA.HI.X.SX32 R7, R3, R2, 0x1, P4 ;  /* 0x0000000203077211 */ /* 0x008fe400020f0eff */
[C---:B------:R-:W-:Y:S02]  /*b3f0*/  LEA R12, P4, R17.reuse, R0, 0x1 ;  /* 0x00000000110c7211 */ /* 0x040fe400078808ff */
[----:B------:R-:W-:Y:S01]  /*b400*/  LOP3.LUT R3, R220, 0xa2, RZ, 0xfc, !PT ;  /* 0x000000a2dc037812 */ /* 0x000fe200078efcff */
[----:B------:R3:W-:Y:S01]  /*b410*/  @P6 STG.E.U16 desc[UR20][R6.64], R138 ;  /* 0x0000008a06006986 */ /* 0x0007e2000c101514 */
[----:B------:R-:W-:Y:S02]  /*b420*/  PRMT R15, R138, 0x7632, R15 ;  /* 0x000076328a0f7816 */ /* 0x000fe4000000000f */
[----:B------:R-:W-:Y:S01]  /*b430*/  LEA.HI.X.SX32 R13, R17, R2, 0x1, P4 ;  /* 0x00000002110d7211 */ /* 0x000fe200020f0eff */
[----:B------:R-:W-:Y:S01]  /*b440*/  IMAD R17, R5, 0x2, R17 ;  /* 0x0000000205117824 */ /* 0x000fe200078e0211 */
[----:B--2---:R-:W-:Y:S01]  /*b450*/  ISETP.LT.AND P4, PT, R3, UR4, !P0 ;  /* 0x0000000403007c0c */ /* 0x004fe2000c781270 */
[----:B------:R-:W2:Y:S02]  /*b460*/  LDCU UR4, c[0x0][0x39c] ;  /* 0x00007380ff0477ac */ /* 0x000ea40008000800 */
[----:B------:R4:W-:Y:S01]  /*b470*/  @P5 STG.E.U16 desc[UR20][R12.64], R15 ;  /* 0x0000000f0c005986 */ /* 0x0009e2000c101514 */
[----:B------:R-:W-:Y:S01]  /*b480*/  LEA R14, P5, R17, R0, 0x1 ;  /* 0x00000000110e7211 */ /* 0x000fe200078a08ff */
[----:B------:R-:W-:Y:S01]  /*b490*/  IMAD R3, R5, 0x2, R17 ;  /* 0x0000000205037824 */ /* 0x000fe200078e0211 */
[----:B---3--:R-:W-:-:S04]  /*b4a0*/  PRMT R7, R139, 0x7632, R7 ;  /* 0x000076328b077816 */ /* 0x008fc80000000007 */
[----:B------:R-:W-:Y:S02]  /*b4b0*/  LEA R16, P6, R3, R0, 0x1 ;  /* 0x0000000003107211 */ /* 0x000fe400078c08ff */
[-C--:B----4-:R-:W-:Y:S02]  /*b4c0*/  LEA.HI.X.SX32 R15, R17, R2.reuse, 0x1, P5 ;  /* 0x00000002110f7211 */ /* 0x090fe400028f0eff */
[----:B0-----:R-:W-:Y:S01]  /*b4d0*/  ISETP.LT.AND P5, PT, R4, UR5, !P0 ;  /* 0x0000000504007c0c */ /* 0x001fe2000c7a1270 */
        /* <DEDUP_REMOVED lines=25> */
[----:B------:R3:W-:Y:S03]  /*b670*/  @P4 STG.E.U16 desc[UR20][R12.64], R15 ;  /* 0x0000000f0c004986 */ /* 0x0007e6000c101514 */
[----:B--2---:R-:W-:Y:S01]  /*b680*/  ISETP.LT.AND P4, PT, R4, UR4, !P0 ;  /* 0x0000000404007c0c */ /* 0x004fe2000c781270 */
[----:B------:R-:W2:Y:S01]  /*b690*/  LDCU UR4, c[0x0][0x39c] ;  /* 0x00007380ff0477ac */ /* 0x000ea20008000800 */
[----:B------:R-:W-:Y:S02]  /*b6a0*/  LOP3.LUT R4, R220, 0xb0, RZ, 0xfc, !PT ;  /* 0x000000b0dc047812 */ /* 0x000fe400078efcff */
[----:B---3--:R-:W-:Y:S01]  /*b6b0*/  LEA.HI.X.SX32 R15, R3, R2, 0x1, P6 ;  /* 0x00000002030f7211 */ /* 0x008fe200030f0eff */
        /* <DEDUP_REMOVED lines=62> */
[----:B0-----:R-:W-:Y:S01]  /*baa0*/  ISETP.LT.AND P1, PT, R4, UR5, !P0 ;  /* 0x0000000504007c0c */ /* 0x001fe2000c721270 */
[----:B------:R-:W0:Y:S01]  /*bab0*/  LDCU UR5, c[0x0][0x39c] ;  /* 0x00007380ff0577ac */ /* 0x000e220008000800 */
[----:B------:R-:W-:Y:S02]  /*bac0*/  LOP3.LUT R4, R220, 0xc0, RZ, 0xfc, !PT ;  /* 0x000000c0dc047812 */ /* 0x000fe400078efcff */
[----:B---3--:R-:W-:Y:S01]  /*bad0*/  LEA.HI.X.SX32 R15, R3, R2, 0x1, P3 ;  /* 0x00000002030f7211 */ /* 0x008fe200018f0eff */
[----:B------:R-:W-:Y:S01]  /*bae0*/  IMAD R3, R5, 0x2, R3 ;  /* 0x0000000205037824 */ /* 0x000fe200078e0203 */
[----:B------:R-:W-:Y:S02]  /*baf0*/  PRMT R7, R85, 0x7632, R7 ;  /* 0x0000763255077816 */ /* 0x000fe40000000007 */
[----:B-1----:R-:W-:Y:S01]  /*bb00*/  ISETP.LT.AND P3, PT, R4, UR6, !P0 ;  /* 0x0000000604007c0c */ /* 0x002fe2000c761270 */
[----:B------:R-:W-:Y:S01]  /*bb10*/  IMAD R17, R5, 0x2, R3 ;  /* 0x0000000205117824 */ /* 0x000fe200078e0203 */
[----:B------:R-:W1:Y:S01]  /*bb20*/  LDCU UR6, c[0x0][0x39c] ;  /* 0x00007380ff0677ac */ /* 0x000e620008000800 */
[----:B------:R3:W-:Y:S01]  /*bb30*/  @P5 STG.E.U16 desc[UR20][R14.64], R7 ;  /* 0x000000070e005986 */ /* 0x0007e2000c101514 */
[----:B------:R-:W-:-:S02]  /*bb40*/  LEA R6, P5, R3, R0, 0x1 ;  /* 0x0000000003067211 */ /* 0x000fc400078a08ff */
[C---:B------:R-:W-:Y:S02]  /*bb50*/  LOP3.LUT R4, R220.reuse, 0xc4, RZ, 0xfc, !PT ;  /* 0x000000c4dc047812 */ /* 0x040fe400078efcff */
[----:B---3--:R-:W-:Y:S02]  /*bb60*/  LEA.HI.X.SX32 R7, R3, R2, 0x1, P5 ;  /* 0x0000000203077211 */ /* 0x008fe400028f0eff */
        /* <DEDUP_REMOVED lines=12> */
[----:B---3--:R-:W-:Y:S02]  /*bc30*/  PRMT R7, R87, 0x7632, R7 ;  /* 0x0000763257077816 */ /* 0x008fe40000000007 */
        /* <DEDUP_REMOVED lines=25> */
[----:B------:R0:W-:Y:S01]  /*bdd0*/  @P4 STG.E.U16 desc[UR20][R12.64], R15 ;  /* 0x0000000f0c004986 */ /* 0x0001e2000c101514 */
[----:B------:R-:W-:Y:S01]  /*bde0*/  LOP3.LUT R4, R220, 0xce, RZ, 0xfc, !PT ;  /* 0x000000cedc047812 */ /* 0x000fe200078efcff */
[----:B------:R-:W3:Y:S01]  /*bdf0*/  LDCU UR5, c[0x0][0x39c] ;  /* 0x00007380ff0577ac */ /* 0x000ee20008000800 */
[----:B-1----:R-:W-:Y:S02]  /*be00*/  ISETP.LT.AND P4, PT, R16, UR6, !P0 ;  /* 0x0000000610007c0c */ /* 0x002fe4000c781270 */
[----:B------:R-:W-:Y:S01]  /*be10*/  LOP3.LUT R16, R220, 0xd8, RZ, 0xfc, !PT ;  /* 0x000000d8dc107812 */ /* 0x000fe200078efcff */
[----:B------:R-:W1:Y:S01]  /*be20*/  LDCU UR6, c[0x0][0x39c] ;  /* 0x00007380ff0677ac */ /* 0x000e620008000800 */
[----:B0-----:R-:W-:Y:S01]  /*be30*/  LEA.HI.X.SX32 R15, R3, R2, 0x1, P6 ;  /* 0x00000002030f7211 */ /* 0x001fe200030f0eff */
[----:B------:R-:W-:Y:S01]  /*be40*/  IMAD R3, R5, 0x2, R3 ;  /* 0x0000000205037824 */ /* 0x000fe200078e0203 */
[----:B--2---:R-:W-:Y:S01]  /*be50*/  ISETP.LT.AND P6, PT, R4, UR4, !P0 ;  /* 0x0000000404007c0c */ /* 0x004fe2000c7c1270 */
        /* <DEDUP_REMOVED lines=10> */
[----:B------:R-:W-:-:S03]  /*bf00*/  LEA R14, P5, R3, R0, 0x1 ;  /* 0x00000000030e7211 */ /* 0x000fc600078a08ff */
[----:B------:R2:W-:Y:S01]  /*bf10*/  @P2 STG.E.U16 desc[UR20][R6.64], R15 ;  /* 0x0000000f06002986 */ /* 0x0005e2000c101514 */
[----:B---3--:R-:W-:Y:S01]  /*bf20*/  ISETP.LT.AND P2, PT, R4, UR5, !P0 ;  /* 0x0000000504007c0c */ /* 0x008fe2000c741270 */
[----:B------:R-:W3:Y:S01]  /*bf30*/  LDCU UR5, c[0x0][0x39c] ;  /* 0x00007380ff0577ac */ /* 0x000ee20008000800 */
[----:B------:R-:W-:Y:S01]  /*bf40*/  LOP3.LUT R4, R220, 0xd2, RZ, 0xfc, !PT ;  /* 0x000000d2dc047812 */ /* 0x000fe200078efcff */
[----:B------:R-:W-:Y:S03]  /*bf50*/  @P1 STG.E.U16 desc[UR20][R12.64], R102 ;  /* 0x000000660c001986 */ /* 0x000fe6000c101514 */
[----:B0-----:R-:W-:Y:S01]  /*bf60*/  ISETP.LT.AND P1, PT, R4, UR4, !P0 ;  /* 0x0000000404007c0c */ /* 0x001fe2000c721270 */
[----:B------:R-:W0:Y:S01]  /*bf70*/  LDCU UR4, c[0x0][0x39c] ;  /* 0x00007380ff0477ac */ /* 0x000e220008000800 */
[----:B------:R-:W-:Y:S02]  /*bf80*/  LOP3.LUT R4, R220, 0xd4, RZ, 0xfc, !PT ;  /* 0x000000d4dc047812 */ /* 0x000fe400078efcff */
[----:B--2---:R-:W-:Y:S01]  /*bf90*/  LEA.HI.X.SX32 R15, R3, R2, 0x1, P5 ;  /* 0x00000002030f7211 */ /* 0x004fe200028f0eff */
        /* <DEDUP_REMOVED lines=8> */
[----:B--2---:R-:W-:Y:S01]  /*c020*/  LEA.HI.X.SX32 R7, R3, R2, 0x1, P5 ;  /* 0x0000000203077211 */ /* 0x004fe200028f0eff */
[----:B------:R-:W-:Y:S01]  /*c030*/  IMAD R3, R5, 0x2, R17 ;  /* 0x0000000205037824 */ /* 0x000fe200078e0211 */
[----:B------:R-:W-:Y:S02]  /*c040*/  LEA R12, P5, R17, R0, 0x1 ;  /* 0x00000000110c7211 */ /* 0x000fe400078a08ff */
[----:B------:R-:W-:Y:S01]  /*c050*/  PRMT R15, R103, 0x7632, R15 ;  /* 0x00007632670f7816 */ /* 0x000fe2000000000f */
[----:B------:R-:W-:Y:S01]  /*c060*/  @P4 STG.E.U16 desc[UR20][R6.64], R103 ;  /* 0x0000006706004986 */ /* 0x000fe2000c101514 */
[----:B------:R-:W-:-:S02]  /*c070*/  LEA.HI.X.SX32 R13, R17, R2, 0x1, P5 ;  /* 0x00000002110d7211 */ /* 0x000fc400028f0eff */
[C---:B------:R-:W-:Y:S02]  /*c080*/  LEA R14, P5, R3.reuse, R0, 0x1 ;  /* 0x00000000030e7211 */ /* 0x040fe400078a08ff */
[----:B0-----:R-:W-:Y:S01]  /*c090*/  ISETP.LT.AND P4, PT, R4, UR4, !P0 ;  /* 0x0000000404007c0c */ /* 0x001fe2000c781270 */
[----:B------:R0:W-:Y:S01]  /*c0a0*/  @P6 STG.E.U16 desc[UR20][R12.64], R15 ;  /* 0x0000000f0c006986 */ /* 0x0001e2000c101514 */
[----:B------:R-:W2:Y:S01]  /*c0b0*/  LDCU UR4, c[0x0][0x39c] ;  /* 0x00007380ff0477ac */ /* 0x000ea20008000800 */
[----:B---3--:R-:W-:Y:S02]  /*c0c0*/  ISETP.LT.AND P6, PT, R16, UR5, !P0 ;  /* 0x0000000510007c0c */ /* 0x008fe4000c7c1270 */
[C---:B------:R-:W-:Y:S01]  /*c0d0*/  LOP3.LUT R4, R220.reuse, 0xda, RZ, 0xfc, !PT ;  /* 0x000000dadc047812 */ /* 0x040fe200078efcff */
        /* <DEDUP_REMOVED lines=20> */
[----:B------:R-:W-:Y:S01]  /*c220*/  @P3 STG.E.U16 desc[UR20][R12.64], R173 ;  /* 0x000000ad0c003986 */ /* 0x000fe2000c101514 */
[----:B-1----:R-:W-:Y:S01]  /*c230*/  LEA.HI.X.SX32 R15, R3, R2, 0x1, P2 ;  /* 0x00000002030f7211 */ /* 0x002fe200010f0eff */
[----:B------:R-:W-:Y:S01]  /*c240*/  IMAD R3, R5, 0x2, R3 ;  /* 0x0000000205037824 */ /* 0x000fe200078e0203 */
[----:B------:R-:W-:Y:S02]  /*c250*/  PRMT R7, R173, 0x7632, R7 ;  /* 0x00007632ad077816 */ /* 0x000fe40000000007 */
[----:B---3--:R-:W-:Y:S01]  /*c260*/  ISETP.LT.AND P2, PT, R4, UR5, !P0 ;  /* 0x0000000504007c0c */ /* 0x008fe2000c741270 */
[----:B------:R-:W-:Y:S01]  /*c270*/  IMAD R17, R5, 0x2, R3 ;  /* 0x0000000205117824 */ /* 0x000fe200078e0203 */
[----:B------:R-:W-:Y:S01]  /*c280*/  LOP3.LUT R4, R220, 0xe0, RZ, 0xfc, !PT ;  /* 0x000000e0dc047812 */ /* 0x000fe200078efcff */
[----:B------:R1:W-:Y:S01]  /*c290*/  @P4 STG.E.U16 desc[UR20][R14.64], R7 ;  /* 0x000000070e004986 */ /* 0x0003e2000c101514 */
[----:B------:R-:W-:Y:S01]  /*c2a0*/  LEA R6, P4, R3, R0, 0x1 ;  /* 0x0000000003067211 */ /* 0x000fe200078808ff */
[----:B------:R-:W3:Y:S01]  /*c2b0*/  LDCU UR5, c[0x0][0x39c] ;  /* 0x00007380ff0577ac */ /* 0x000ee20008000800 */
[----:B0-----:R-:W-:-:S02]  /*c2c0*/  ISETP.LT.AND P3, PT, R4, UR6, !P0 ;  /* 0x0000000604007c0c */ /* 0x001fc4000c761270 */
[----:B------:R-:W-:Y:S01]  /*c2d0*/  LOP3.LUT R4, R220, 0xe2, RZ, 0xfc, !PT ;  /* 0x000000e2dc047812 */ /* 0x000fe200078efcff */
[----:B------:R-:W0:Y:S01]  /*c2e0*/  LDCU UR6, c[0x0][0x39c] ;  /* 0x00007380ff0677ac */ /* 0x000e220008000800 */
[----:B-1----:R-:W-:Y:S01]  /*c2f0*/  LEA.HI.X.SX32 R7, R3, R2, 0x1, P4 ;  /* 0x0000000203077211 */ /* 0x002fe200020f0eff */
[----:B------:R-:W-:Y:S01]  /*c300*/  IMAD R3, R5, 0x2, R17 ;  /* 0x0000000205037824 */ /* 0x000fe200078e0211 */
[C---:B------:R-:W-:Y:S02]  /*c310*/  LEA R12, P4, R17.reuse, R0, 0x1 ;  /* 0x00000000110c7211 */ /* 0x040fe400078808ff */
[----:B------:R-:W-:Y:S01]  /*c320*/  PRMT R15, R174, 0x7632, R15 ;  /* 0x00007632ae0f7816 */ /* 0x000fe2000000000f */
[----:B------:R-:W-:Y:S01]  /*c330*/  @P6 STG.E.U16 desc[UR20][R6.64], R174 ;  /* 0x000000ae06006986 */ /* 0x000fe2000c101514 */
[----:B------:R-:W-:Y:S02]  /*c340*/  LEA.HI.X.SX32 R13, R17, R2, 0x1, P4 ;  /* 0x00000002110d7211 */ /* 0x000fe400020f0eff */
[----:B------:R-:W-:-:S02]  /*c350*/  LEA R14, P6, R3, R0, 0x1 ;  /* 0x00000000030e7211 */ /* 0x000fc400078c08ff */
[----:B--2---:R-:W-:Y:S01]  /*c360*/  ISETP.LT.AND P4, PT, R4, UR4, !P0 ;  /* 0x0000000404007c0c */ /* 0x004fe2000c781270 */
[----:B------:R-:W1:Y:S01]  /*c370*/  LDCU UR4, c[0x0][0x39c] ;  /* 0x00007380ff0477ac */ /* 0x000e620008000800 */
[----:B------:R2:W-:Y:S01]  /*c380*/  @P5 STG.E.U16 desc[UR20][R12.64], R15 ;  /* 0x0000000f0c005986 */ /* 0x0005e2000c101514 */
[----:B------:R-:W-:-:S04]  /*c390*/  LOP3.LUT R4, R220, 0xe6, RZ, 0xfc, !PT ;  /* 0x000000e6dc047812 */ /* 0x000fc800078efcff */
[----:B0-----:R-:W-:Y:S01]  /*c3a0*/  ISETP.LT.AND P5, PT, R4, UR6, !P0 ;  /* 0x0000000604007c0c */ /* 0x001fe2000c7a1270 */
[----:B------:R-:W0:Y:S01]  /*c3b0*/  LDCU UR6, c[0x0][0x39c] ;  /* 0x00007380ff0677ac */ /* 0x000e220008000800 */
[----:B------:R-:W-:Y:S02]  /*c3c0*/  LOP3.LUT R4, R220, 0xe8, RZ, 0xfc, !PT ;  /* 0x000000e8dc047812 */ /* 0x000fe400078efcff */
[----:B--2---:R-:W-:Y:S01]  /*c3d0*/  LEA.HI.X.SX32 R15, R3, R2, 0x1, P6 ;  /* 0x00000002030f7211 */ /* 0x004fe200030f0eff */
[----:B------:R-:W-:Y:S01]  /*c3e0*/  IMAD R3, R5, 0x2, R3 ;  /* 0x0000000205037824 */ /* 0x000fe200078e0203 */
[----:B---3--:R-:W-:Y:S01]  /*c3f0*/  ISETP.LT.AND P6, PT, R16, UR5, !P0 ;  /* 0x0000000510007c0c */ /* 0x008fe2000c7c1270 */
[----:B------:R-:W2:Y:S02]  /*c400*/  LDCU UR5, c[0x0][0x39c] ;  /* 0x00007380ff0577ac */ /* 0x000ea40008000800 */
        /* <DEDUP_REMOVED lines=9> */
[----:B-1----:R-:W-:Y:S01]  /*c4a0*/  ISETP.LT.AND P1, PT, R4, UR4, !P0 ;  /* 0x0000000404007c0c */ /* 0x002fe2000c721270 */
[----:B------:R-:W1:Y:S01]  /*c4b0*/  LDCU UR4, c[0x0][0x39c] ;  /* 0x00007380ff0477ac */ /* 0x000e620008000800 */
[----:B------:R-:W-:Y:S01]  /*c4c0*/  LOP3.LUT R4, R220, 0xea, RZ, 0xfc, !PT ;  /* 0x000000eadc047812 */ /* 0x000fe200078efcff */
[----:B------:R3:W-:Y:S01]  /*c4d0*/  @P2 STG.E.U16 desc[UR20][R6.64], R15 ;  /* 0x0000000f06002986 */ /* 0x0007e2000c101514 */
[----:B------:R-:W-:-:S03]  /*c4e0*/  LEA R14, P2, R3, R0, 0x1 ;  /* 0x00000000030e7211 */ /* 0x000fc600078408ff */
[----:B------:R-:W-:Y:S01]  /*c4f0*/  @P3 STG.E.U16 desc[UR20][R12.64], R20 ;  /* 0x000000140c003986 */ /* 0x000fe2000c101514 */
[----:B---3--:R-:W-:Y:S02]  /*c500*/  LEA.HI.X.SX32 R15, R3, R2, 0x1, P2 ;  /* 0x00000002030f7211 */ /* 0x008fe400010f0eff */
[----:B------:R-:W-:Y:S02]  /*c510*/  PRMT R7, R20, 0x7632, R7 ;  /* 0x0000763214077816 */ /* 0x000fe40000000007 */
[----:B------:R-:W-:Y:S02]  /*c520*/  LEA R6, P3, R17, R0, 0x1 ;  /* 0x0000000011067211 */ /* 0x000fe400078608ff */
[----:B------:R-:W-:Y:S01]  /*c530*/  LOP3.LUT R3, R220, 0xee, RZ, 0xfc, !PT ;  /* 0x000000eedc037812 */ /* 0x000fe200078efcff */
[----:B------:R3:W-:Y:S01]  /*c540*/  @P4 STG.E.U16 desc[UR20][R14.64], R7 ;  /* 0x000000070e004986 */ /* 0x0007e2000c101514 */
[----:B--2---:R-:W-:Y:S01]  /*c550*/  ISETP.LT.AND P2, PT, R4, UR5, !P0 ;  /* 0x0000000504007c0c */ /* 0x004fe2000c741270 */
[----:B------:R-:W2:Y:S01]  /*c560*/  LDCU UR5, c[0x0][0x39c] ;  /* 0x00007380ff0577ac */ /* 0x000ea20008000800 */
[----:B-1----:R-:W-:Y:S01]  /*c570*/  ISETP.LT.AND P4, PT, R3, UR4, !P0 ;  /* 0x0000000403007c0c */ /* 0x002fe2000c781270 */
[----:B------:R-:W1:Y:S01]  /*c580*/  LDS.128 R12, [R223] ;  /* 0x00000000df0c7984 */ /* 0x000e620000000c00 */
[----:B------:R-:W-:Y:S01]  /*c590*/  LOP3.LUT R4, R220, 0xec, RZ, 0xfc, !PT ;  /* 0x000000ecdc047812 */ /* 0x000fe200078efcff */
[----:B------:R-:W4:Y:S01]  /*c5a0*/  LDCU UR4, c[0x0][0x39c] ;  /* 0x00007380ff0477ac */ /* 0x000f220008000800 */
        /* <DEDUP_REMOVED lines=8> */
[----:B------:R-:W-:Y:S02]  /*c630*/  LEA.HI.X.SX32 R17, R17, R2, 0x1, P6 ;  /* 0x0000000211117211 */ /* 0x000fe400030f0eff */
[----:B------:R-:W-:-:S04]  /*c640*/  LEA R18, P6, R3, R0, 0x1 ;  /* 0x0000000003127211 */ /* 0x000fc800078c08ff */
[----:B------:R-:W-:Y:S01]  /*c650*/  LEA.HI.X.SX32 R19, R3, R2, 0x1, P6 ;  /* 0x0000000203137211 */ /* 0x000fe200030f0eff */
[----:B------:R-:W-:Y:S01]  /*c660*/  IMAD R3, R5, 0x2, R3 ;  /* 0x0000000205037824 */ /* 0x000fe200078e0203 */
[----:B---3--:R-:W-:-:S03]  /*c670*/  PRMT R7, R21, 0x7632, R7 ;  /* 0x0000763215077816 */ /* 0x008fc60000000007 */
[----:B------:R-:W-:Y:S02]  /*c680*/  IMAD R21, R5, 0x2, R3 ;  /* 0x0000000205157824 */ /* 0x000fe400078e0203 */
[----:B------:R3:W-:Y:S01]  /*c690*/  @P5 STG.E.U16 desc[UR20][R16.64], R7 ;  /* 0x0000000710005986 */ /* 0x0007e2000c101514 */
[----:B--2---:R-:W-:Y:S01]  /*c6a0*/  ISETP.LT.AND P5, PT, R4, UR5, !P0 ;  /* 0x0000000504007c0c */ /* 0x004fe2000c7a1270 */
[----:B------:R-:W2:Y:S01]  /*c6b0*/  LDCU UR5, c[0x0][0x39c] ;  /* 0x00007380ff0577ac */ /* 0x000ea20008000800 */
[----:B------:R-:W-:Y:S01]  /*c6c0*/  LOP3.LUT R4, R220, 0xf2, RZ, 0xfc, !PT ;  /* 0x000000f2dc047812 */ /* 0x000fe200078efcff */
[----:B------:R-:W-:Y:S01]  /*c6d0*/  @P1 STG.E.U16 desc[UR20][R18.64], R22 ;  /* 0x0000001612001986 */ /* 0x000fe2000c101514 */
[----:B------:R-:W-:Y:S02]  /*c6e0*/  LEA R6, P1, R3, R0, 0x1 ;  /* 0x0000000003067211 */ /* 0x000fe400078208ff */
[----:B-1----:R-:W-:Y:S02]  /*c6f0*/  PRMT R20, R13, 0x7632, R20 ;  /* 0x000076320d147816 */ /* 0x002fe40000000014 */
[----:B---3--:R-:W-:-:S02]  /*c700*/  LEA.HI.X.SX32 R7, R3, R2, 0x1, P1 ;  /* 0x0000000203077211 */ /* 0x008fc400008f0eff */
[----:B------:R-:W-:Y:S02]  /*c710*/  PRMT R17, R22, 0x7632, R17 ;  /* 0x0000763216117816 */ /* 0x000fe40000000011 */
[----:B------:R-:W-:Y:S02]  /*c720*/  LEA R16, P6, R21, R0, 0x1 ;  /* 0x0000000015107211 */ /* 0x000fe400078c08ff */
[----:B------:R-:W-:Y:S01]  /*c730*/  LOP3.LUT R3, R220, 0xf4, RZ, 0xfc, !PT ;  /* 0x000000f4dc037812 */ /* 0x000fe200078efcff */
[----:B------:R1:W-:Y:S01]  /*c740*/  @P2 STG.E.U16 desc[UR20][R6.64], R17 ;  /* 0x0000001106002986 */ /* 0x0003e2000c101514 */
[----:B----4-:R-:W-:Y:S01]  /*c750*/  ISETP.LT.AND P1, PT, R4, UR4, !P0 ;  /* 0x0000000404007c0c */ /* 0x010fe2000c721270 */
[----:B------:R-:W3:Y:S01]  /*c760*/  LDCU UR4, c[0x0][0x39c] ;  /* 0x00007380ff0477ac */ /* 0x000ee20008000800 */
[----:B0-----:R-:W-:Y:S02]  /*c770*/  ISETP.LT.AND P2, PT, R3, UR6, !P0 ;  /* 0x0000000603007c0c */ /* 0x001fe4000c741270 */
[----:B------:R-:W-:Y:S01]  /*c780*/  LOP3.LUT R4, R220, 0xf6, RZ, 0xfc, !PT ;  /* 0x000000f6dc047812 */ /* 0x000fe200078efcff */
[----:B------:R-:W0:Y:S01]  /*c790*/  LDCU UR6, c[0x0][0x39c] ;  /* 0x00007380ff0677ac */ /* 0x000e220008000800 */
[----:B-1----:R-:W-:Y:S01]  /*c7a0*/  LEA.HI.X.SX32 R17, R21, R2, 0x1, P6 ;  /* 0x0000000215117211 */ /* 0x002fe200030f0eff */
[----:B------:R-:W-:-:S04]  /*c7b0*/  IMAD R21, R5, 0x2, R21 ;  /* 0x0000000205157824 */ /* 0x000fc800078e0215 */
[----:B------:R-:W-:Y:S01]  /*c7c0*/  IMAD R3, R5, 0x2, R21 ;  /* 0x0000000205037824 */ /* 0x000fe200078e0215 */
[C---:B------:R-:W-:Y:S01]  /*c7d0*/  LEA R18, P6, R21.reuse, R0, 0x1 ;  /* 0x0000000015127211 */ /* 0x040fe200078c08ff */
[----:B------:R1:W-:Y:S01]  /*c7e0*/  @P3 STG.E.U16 desc[UR20][R16.64], R23 ;  /* 0x0000001710003986 */ /* 0x0003e2000c101514 */
[----:B--2---:R-:W-:Y:S01]  /*c7f0*/  ISETP.LT.AND P3, PT, R4, UR5, !P0 ;  /* 0x0000000504007c0c */ /* 0x004fe2000c761270 */
[----:B------:R-:W2:Y:S01]  /*c800*/  LDCU UR5, c[0x0][0x39c] ;  /* 0x00007380ff0577ac */ /* 0x000ea20008000800 */
[----:B------:R-:W-:Y:S02]  /*c810*/  LEA.HI.X.SX32 R19, R21, R2, 0x1, P6 ;  /* 0x0000000215137211 */ /* 0x000fe400030f0eff */
[C---:B------:R-:W-:Y:S02]  /*c820*/  LEA R6, P6, R3.reuse, R0, 0x1 ;  /* 0x0000000003067211 */ /* 0x040fe400078c08ff */
[----:B------:R-:W-:Y:S02]  /*c830*/  LOP3.LUT R4, R220, 0xf8, RZ, 0xfc, !PT ;  /* 0x000000f8dc047812 */ /* 0x000fe400078efcff */
[----:B------:R-:W-:Y:S01]  /*c840*/  LEA.HI.X.SX32 R7, R3, R2, 0x1, P6 ;  /* 0x0000000203077211 */ /* 0x000fe200030f0eff */
[----:B------:R-:W-:Y:S01]  /*c850*/  IMAD R3, R5, 0x2, R3 ;  /* 0x0000000205037824 */ /* 0x000fe200078e0203 */
[----:B-1----:R-:W-:-:S03]  /*c860*/  PRMT R17, R23, 0x7632, R17 ;  /* 0x0000763217117816 */ /* 0x002fc60000000011 */
[----:B------:R-:W-:Y:S02]  /*c870*/  IMAD R21, R5, 0x2, R3 ;  /* 0x0000000205157824 */ /* 0x000fe400078e0203 */
[----:B------:R1:W-:Y:S01]  /*c880*/  @P4 STG.E.U16 desc[UR20][R18.64], R17 ;  /* 0x0000001112004986 */ /* 0x0003e2000c101514 */
[----:B---3--:R-:W-:Y:S01]  /*c890*/  ISETP.LT.AND P4, PT, R4, UR4, !P0 ;  /* 0x0000000404007c0c */ /* 0x008fe2000c781270 */
[----:B------:R-:W3:Y:S01]  /*c8a0*/  LDCU UR4, c[0x0][0x39c] ;  /* 0x00007380ff0477ac */ /* 0x000ee20008000800 */
[----:B------:R-:W-:Y:S01]  /*c8b0*/  LOP3.LUT R4, R220, 0xfa, RZ, 0xfc, !PT ;  /* 0x000000fadc047812 */ /* 0x000fe200078efcff */
[----:B------:R4:W-:Y:S01]  /*c8c0*/  @P5 STG.E.U16 desc[UR20][R6.64], R12 ;  /* 0x0000000c06005986 */ /* 0x0009e2000c101514 */
[-C--:B------:R-:W-:Y:S02]  /*c8d0*/  LEA R16, P5, R3, R0.reuse, 0x1 ;  /* 0x0000000003107211 */ /* 0x080fe400078a08ff */
[----:B-1----:R-:W-:Y:S02]  /*c8e0*/  LEA R18, P6, R21, R0, 0x1 ;  /* 0x0000000015127211 */ /* 0x002fe400078c08ff */
[----:B------:R-:W-:-:S02]  /*c8f0*/  LEA.HI.X.SX32 R17, R3, R2, 0x1, P5 ;  /* 0x0000000203117211 */ /* 0x000fc400028f0eff */
[----:B----4-:R-:W-:Y:S02]  /*c900*/  PRMT R7, R12, 0x7632, R7 ;  /* 0x000076320c077816 */ /* 0x010fe40000000007 */
[----:B------:R-:W-:Y:S01]  /*c910*/  LEA.HI.X.SX32 R19, R21, R2, 0x1, P6 ;  /* 0x0000000215137211 */ /* 0x000fe200030f0eff */
[----:B------:R-:W-:Y:S01]  /*c920*/  IMAD R21, R5, 0x2, R21 ;  /* 0x0000000205157824 */ /* 0x000fe200078e0215 */
[----:B------:R-:W-:Y:S01]  /*c930*/  LOP3.LUT R3, R220, 0xfc, RZ, 0xfc, !PT ;  /* 0x000000fcdc037812 */ /* 0x000fe200078efcff */
[----:B------:R1:W-:Y:S01]  /*c940*/  @P1 STG.E.U16 desc[UR20][R16.64], R7 ;  /* 0x0000000710001986 */ /* 0x0003e2000c101514 */
[----:B--2---:R-:W-:Y:S01]  /*c950*/  ISETP.LT.AND P5, PT, R4, UR5, !P0 ;  /* 0x0000000504007c0c */ /* 0x004fe2000c7a1270 */
[----:B------:R-:W2:Y:S01]  /*c960*/  LDCU UR5, c[0x0][0x39c] ;  /* 0x00007380ff0577ac */ /* 0x000ea20008000800 */
[----:B0-----:R-:W-:Y:S01]  /*c970*/  ISETP.LT.AND P1, PT, R3, UR6, !P0 ;  /* 0x0000000603007c0c */ /* 0x001fe2000c721270 */
[----:B------:R-:W-:Y:S01]  /*c980*/  IMAD R3, R5, 0x2, R21 ;  /* 0x0000000205037824 */ /* 0x000fe200078e0215 */
[----:B------:R-:W-:Y:S01]  /*c990*/  LEA R6, P6, R21, R0, 0x1 ;  /* 0x0000000015067211 */ /* 0x000fe200078c08ff */
[----:B------:R0:W-:Y:S01]  /*c9a0*/  @P2 STG.E.U16 desc[UR20][R18.64], R13 ;  /* 0x0000000d12002986 */ /* 0x0001e2000c101514 */
[----:B------:R-:W4:Y:S01]  /*c9b0*/  LDCU UR6, c[0x0][0x39c] ;  /* 0x00007380ff0677ac */ /* 0x000f220008000800 */
[----:B------:R-:W-:-:S02]  /*c9c0*/  LOP3.LUT R4, R220, 0xfe, RZ, 0xfc, !PT ;  /* 0x000000fedc047812 */ /* 0x000fc400078efcff */
[----:B-1----:R-:W-:Y:S02]  /*c9d0*/  LEA.HI.X.SX32 R7, R21, R2, 0x1, P6 ;  /* 0x0000000215077211 */ /* 0x002fe400030f0eff */
[C---:B------:R-:W-:Y:S02]  /*c9e0*/  LEA R16, P6, R3.reuse, R0, 0x1 ;  /* 0x0000000003107211 */ /* 0x040fe400078c08ff */
[----:B---3--:R-:W-:Y:S01]  /*c9f0*/  ISETP.LT.AND P2, PT, R4, UR4, !P0 ;  /* 0x0000000404007c0c */ /* 0x008fe2000c741270 */
[----:B------:R1:W-:Y:S01]  /*ca00*/  @P3 STG.E.U16 desc[UR20][R6.64], R20 ;  /* 0x0000001406003986 */ /* 0x0003e2000c101514 */
[----:B------:R-:W-:Y:S01]  /*ca10*/  LEA.HI.X.SX32 R17, R3, R2, 0x1, P6 ;  /* 0x0000000203117211 */ /* 0x000fe200030f0eff */
[C---:B------:R-:W-:Y:S01]  /*ca20*/  IMAD R3, R5.reuse, 0x2, R3 ;  /* 0x0000000205037824 */ /* 0x040fe200078e0203 */
[----:B------:R-:W3:Y:S01]  /*ca30*/  LDCU UR4, c[0x0][0x39c] ;  /* 0x00007380ff0477ac */ /* 0x000ee20008000800 */
[----:B------:R-:W-:Y:S01]  /*ca40*/  LOP3.LUT R4, R220, 0x100, RZ, 0xfc, !PT ;  /* 0x00000100dc047812 */ /* 0x000fe200078efcff */
[----:B------:R-:W5:Y:S01]  /*ca50*/  LDS.128 R20, [R223+0x1000] ;  /* 0x00100000df147984 */ /* 0x000f620000000c00 */
[----:B0-----:R-:W-:-:S02]  /*ca60*/  IMAD R19, R5, 0x2, R3 ;  /* 0x0000000205137824 */ /* 0x001fc400078e0203 */
[----:B--2---:R-:W-:Y:S01]  /*ca70*/  ISETP.LT.AND P3, PT, R4, UR5, !P0 ;  /* 0x0000000504007c0c */ /* 0x004fe2000c761270 */
[----:B------:R-:W-:Y:S01]  /*ca80*/  @P4 STG.E.U16 desc[UR20][R16.64], R14 ;  /* 0x0000000e10004986 */ /* 0x000fe2000c101514 */
[C---:B------:R-:W-:Y:S01]  /*ca90*/  LEA R12, P4, R3.reuse, R0, 0x1 ;  /* 0x00000000030c7211 */ /* 0x040fe200078808ff */
[----:B------:R-:W0:Y:S01]  /*caa0*/  LDCU UR5, c[0x0][0x39c] ;  /* 0x00007380ff0577ac */ /* 0x000e220008000800 */
[----:B-1----:R-:W-:Y:S02]  /*cab0*/  PRMT R7, R14, 0x7632, R7 ;  /* 0x000076320e077816 */ /* 0x002fe40000000007 */
[----:B------:R-:W-:Y:S02]  /*cac0*/  LEA.HI.X.SX32 R13, R3, R2, 0x1, P4 ;  /* 0x00000002030d7211 */ /* 0x000fe400020f0eff */
[----:B------:R-:W-:Y:S02]  /*cad0*/  LEA R6, P6, R19, R0, 0x1 ;  /* 0x0000000013067211 */ /* 0x000fe400078c08ff */
[C---:B------:R-:W-:Y:S01]  /*cae0*/  LOP3.LUT R3, R220.reuse, 0x104, RZ, 0xfc, !PT ;  /* 0x00000104dc037812 */ /* 0x040fe200078efcff */
[----:B------:R1:W-:Y:S01]  /*caf0*/  @P5 STG.E.U16 desc[UR20][R12.64], R7 ;  /* 0x000000070c005986 */ /* 0x0003e2000c101514 */
[----:B------:R-:W-:-:S02]  /*cb00*/  LOP3.LUT R4, R220, 0x102, RZ, 0xfc, !PT ;  /* 0x00000102dc047812 */ /* 0x000fc400078efcff */
[----:B----4-:R-:W-:Y:S01]  /*cb10*/  ISETP.LT.AND P5, PT, R3, UR6, !P0 ;  /* 0x0000000603007c0c */ /* 0x010fe2000c7a1270 */
[----:B------:R-:W2:Y:S01]  /*cb20*/  LDCU UR6, c[0x0][0x39c] ;  /* 0x00007380ff0677ac */ /* 0x000ea20008000800 */
[----:B---3--:R-:W-:Y:S02]  /*cb30*/  ISETP.LT.AND P4, PT, R4, UR4, !P0 ;  /* 0x0000000404007c0c */ /* 0x008fe4000c781270 */
[----:B------:R-:W-:Y:S01]  /*cb40*/  LOP3.LUT R4, R220, 0x106, RZ, 0xfc, !PT ;  /* 0x00000106dc047812 */ /* 0x000fe200078efcff */
[----:B------:R-:W3:Y:S01]  /*cb50*/  LDCU UR4, c[0x0][0x39c] ;  /* 0x00007380ff0477ac */ /* 0x000ee20008000800 */
[----:B-1----:R-:W-:Y:S01]  /*cb60*/  LEA.HI.X.SX32 R7, R19, R2, 0x1, P6 ;  /* 0x0000000213077211 */ /* 0x002fe200030f0eff */
[----:B------:R-:W-:-:S04]  /*cb70*/  IMAD R19, R5, 0x2, R19 ;  /* 0x0000000205137824 */ /* 0x000fc800078e0213 */
[----:B------:R-:W-:Y:S01]  /*cb80*/  IMAD R3, R5, 0x2, R19 ;  /* 0x0000000205037824 */ /* 0x000fe200078e0213 */
[C---:B------:R-:W-:Y:S01]  /*cb90*/  LEA R16, P6, R19.reuse, R0, 0x1 ;  /* 0x0000000013107211 */ /* 0x040fe200078c08ff */
[----:B------:R1:W-:Y:S01]  /*cba0*/  @P1 STG.E.U16 desc[UR20][R6.64], R15 ;  /* 0x0000000f06001986 */ /* 0x0003e2000c101514 */
[----:B0-----:R-:W-:Y:S01]  /*cbb0*/  ISETP.LT.AND P1, PT, R4, UR5, !P0 ;  /* 0x0000000504007c0c */ /* 0x001fe2000c721270 */
[----:B------:R-:W0:Y:S01]  /*cbc0*/  LDCU UR5, c[0x0][0x39c] ;  /* 0x00007380ff0577ac */ /* 0x000e220008000800 */
        /* <DEDUP_REMOVED lines=10> */
[-C--:B------:R-:W-:Y:S01]  /*cc70*/  LEA R14, P6, R19, R0.reuse, 0x1 ;  /* 0x00000000130e7211 */ /* 0x080fe200078c08ff */
[----:B------:R4:W-:Y:S01]  /*cc80*/  @P3 STG.E.U16 desc[UR20][R12.64], R60 ;  /* 0x0000003c0c003986 */ /* 0x0009e2000c101514 */
[----:B------:R-:W-:Y:S02]  /*cc90*/  LEA R6, P3, R3, R0, 0x1 ;  /* 0x0000000003067211 */ /* 0x000fe400078608ff */
[----:B------:R-:W-:Y:S01]  /*cca0*/  LEA.HI.X.SX32 R15, R19, R2, 0x1, P6 ;  /* 0x00000002130f7211 */ /* 0x000fe200030f0eff */
[----:B------:R-:W-:Y:S01]  /*ccb0*/  IMAD R19, R5, 0x2, R19 ;  /* 0x0000000205137824 */ /* 0x000fe200078e0213 */
[----:B------:R-:W-:-:S02]  /*ccc0*/  LOP3.LUT R4, R220, 0x10a, RZ, 0xfc, !PT ;  /* 0x0000010adc047812 */ /* 0x000fc400078efcff */
[----:B-1----:R-:W-:Y:S02]  /*ccd0*/  LEA.HI.X.SX32 R7, R3, R2, 0x1, P3 ;  /* 0x0000000203077211 */ /* 0x002fe400018f0eff */
[----:B------:R-:W-:Y:S02]  /*cce0*/  LOP3.LUT R3, R220, 0x10c, RZ, 0xfc, !PT ;  /* 0x0000010cdc037812 */ /* 0x000fe400078efcff */
[----:B----4-:R-:W-:Y:S02]  /*ccf0*/  PRMT R13, R60, 0x7632, R13 ;  /* 0x000076323c0d7816 */ /* 0x010fe4000000000d */
[----:B------:R-:W-:Y:S02]  /*cd00*/  LEA R12, P6, R19, R0, 0x1 ;  /* 0x00000000130c7211 */ /* 0x000fe400078c08ff */
[----:B0-----:R-:W-:Y:S01]  /*cd10*/  ISETP.LT.AND P3, PT, R4, UR5, !P0 ;  /* 0x0000000504007c0c */ /* 0x001fe2000c761270 */
[----:B------:R0:W-:Y:S01]  /*cd20*/  @P4 STG.E.U16 desc[UR20][R6.64], R13 ;  /* 0x0000000d06004986 */ /* 0x0001e2000c101514 */
[----:B--2---:R-:W-:Y:S01]  /*cd30*/  ISETP.LT.AND P4, PT, R3, UR6, !P0 ;  /* 0x0000000603007c0c */ /* 0x004fe2000c781270 */
[----:B------:R-:W-:Y:S01]  /*cd40*/  IMAD R3, R5, 0x2, R19 ;  /* 0x0000000205037824 */ /* 0x000fe200078e0213 */
[----:B------:R-:W1:Y:S01]  /*cd50*/  LDCU UR6, c[0x0][0x39c] ;  /* 0x00007380ff0677ac */ /* 0x000e620008000800 */
[----:B------:R2:W-:Y:S01]  /*cd60*/  @P5 STG.E.U16 desc[UR20][R14.64], R61 ;  /* 0x0000003d0e005986 */ /* 0x0005e2000c101514 */
[----:B------:R-:W-:Y:S01]  /*cd70*/  LOP3.LUT R4, R220, 0x10e, RZ, 0xfc, !PT ;  /* 0x0000010edc047812 */ /* 0x000fe200078efcff */
[----:B------:R-:W4:Y:S01]  /*cd80*/  LDCU UR5, c[0x0][0x39c] ;  /* 0x00007380ff0577ac */ /* 0x000f220008000800 */
[----:B------:R-:W-:-:S02]  /*cd90*/  PRMT R16, R9, 0x7632, R16 ;  /* 0x0000763209107816 */ /* 0x000fc40000000010 */
[----:B---3--:R-:W-:Y:S01]  /*cda0*/  ISETP.LT.AND P5, PT, R4, UR4, !P0 ;  /* 0x0000000404007c0c */ /* 0x008fe2000c7a1270 */
[----:B------:R-:W3:Y:S01]  /*cdb0*/  LDCU UR4, c[0x0][0x39c] ;  /* 0x00007380ff0477ac */ /* 0x000ee20008000800 */
[----:B0-----:R-:W-:Y:S02]  /*cdc0*/  LEA.HI.X.SX32 R13, R19, R2, 0x1, P6 ;  /* 0x00000002130d7211 */ /* 0x001fe400030f0eff */
[----:B------:R-:W-:Y:S02]  /*cdd0*/  LEA R6, P6, R3, R0, 0x1 ;  /* 0x0000000003067211 */ /* 0x000fe400078c08ff */
[----:B--2---:R-:W-:Y:S02]  /*cde0*/  PRMT R15, R61, 0x7632, R15 ;  /* 0x000076323d0f7816 */ /* 0x004fe4000000000f */
[----:B------:R-:W-:Y:S01]  /*cdf0*/  LEA.HI.X.SX32 R7, R3, R2, 0x1, P6 ;  /* 0x0000000203077211 */ /* 0x000fe200030f0eff */
[C---:B------:R-:W-:Y:S01]  /*ce00*/  IMAD R3, R5.reuse, 0x2, R3 ;  /* 0x0000000205037824 */ /* 0x040fe200078e0203 */
[----:B------:R-:W-:Y:S01]  /*ce10*/  LOP3.LUT R4, R220, 0x110, RZ, 0xfc, !PT ;  /* 0x00000110dc047812 */ /* 0x000fe200078efcff */
[----:B------:R0:W-:Y:S02]  /*ce20*/  @P1 STG.E.U16 desc[UR20][R12.64], R15 ;  /* 0x0000000f0c001986 */ /* 0x0001e4000c101514 */
[----:B------:R-:W-:-:S02]  /*ce30*/  IMAD R17, R5, 0x2, R3 ;  /* 0x0000000205117824 */ /* 0x000fc400078e0203 */
[----:B------:R2:W-:Y:S01]  /*ce40*/  @P2 STG.E.U16 desc[UR20][R6.64], R62 ;  /* 0x0000003e06002986 */ /* 0x0005e2000c101514 */
[-C--:B------:R-:W-:Y:S02]  /*ce50*/  LEA R14, P2, R3, R0.reuse, 0x1 ;  /* 0x00000000030e7211 */ /* 0x080fe400078408ff */
[----:B----4-:R-:W-:Y:S01]  /*ce60*/  ISETP.LT.AND P1, PT, R4, UR5, !P0 ;  /* 0x0000000504007c0c */ /* 0x010fe2000c721270 */
[----:B------:R-:W4:Y:S01]  /*ce70*/  LDCU UR5, c[0x0][0x39c] ;  /* 0x00007380ff0577ac */ /* 0x000f220008000800 */
[----:B------:R-:W-:Y:S02]  /*ce80*/  LOP3.LUT R4, R220, 0x112, RZ, 0xfc, !PT ;  /* 0x00000112dc047812 */ /* 0x000fe400078efcff */
[----:B0-----:R-:W-:Y:S02]  /*ce90*/  LEA R12, P6, R17, R0, 0x1 ;  /* 0x00000000110c7211 */ /* 0x001fe400078c08ff */
[----:B------:R-:W-:Y:S02]  /*cea0*/  LEA.HI.X.SX32 R15, R3, R2, 0x1, P2 ;  /* 0x00000002030f7211 */ /* 0x000fe400010f0eff */
[----:B--2---:R-:W-:-:S02]  /*ceb0*/  PRMT R7, R62, 0x7632, R7 ;  /* 0x000076323e077816 */ /* 0x004fc40000000007 */
[----:B------:R-:W-:Y:S01]  /*cec0*/  LEA.HI.X.SX32 R13, R17, R2, 0x1, P6 ;  /* 0x00000002110d7211 */ /* 0x000fe200030f0eff */
[----:B------:R-:W-:Y:S01]  /*ced0*/  IMAD R17, R5, 0x2, R17 ;  /* 0x0000000205117824 */ /* 0x000fe200078e0211 */
[----:B------:R-:W-:Y:S01]  /*cee0*/  LOP3.LUT R3, R220, 0x114, RZ, 0xfc, !PT ;  /* 0x00000114dc037812 */ /* 0x000fe200078efcff */
[----:B------:R0:W-:Y:S01]  /*cef0*/  @P3 STG.E.U16 desc[UR20][R14.64], R7 ;  /* 0x000000070e003986 */ /* 0x0001e2000c101514 */
[----:B---3--:R-:W-:Y:S01]  /*cf00*/  ISETP.LT.AND P2, PT, R4, UR4, !P0 ;  /* 0x0000000404007c0c */ /* 0x008fe2000c741270 */
[----:B------:R-:W2:Y:S01]  /*cf10*/  LDCU UR4, c[0x0][0x39c] ;  /* 0x00007380ff0477ac */ /* 0x000ea20008000800 */
[----:B-1----:R-:W-:Y:S01]  /*cf20*/  ISETP.LT.AND P3, PT, R3, UR6, !P0 ;  /* 0x0000000603007c0c */ /* 0x002fe2000c761270 */
[----:B------:R-:W-:Y:S01]  /*cf30*/  IMAD R3, R5, 0x2, R17 ;  /* 0x0000000205037824 */ /* 0x000fe200078e0211 */
[----:B------:R-:W-:Y:S01]  /*cf40*/  LEA R6, P6, R17, R0, 0x1 ;  /* 0x0000000011067211 */ /* 0x000fe200078c08ff */
[----:B------:R1:W-:Y:S01]  /*cf50*/  @P4 STG.E.U16 desc[UR20][R12.64], R63 ;  /* 0x0000003f0c004986 */ /* 0x0003e2000c101514 */
[----:B------:R-:W3:Y:S01]  /*cf60*/  LDCU UR6, c[0x0][0x39c] ;  /* 0x00007380ff0677ac */ /* 0x000ee20008000800 */
[----:B------:R-:W-:-:S02]  /*cf70*/  LOP3.LUT R4, R220, 0x116, RZ, 0xfc, !PT ;  /* 0x00000116dc047812 */ /* 0x000fc400078efcff */
[----:B0-----:R-:W-:Y:S02]  /*cf80*/  LEA.HI.X.SX32 R7, R17, R2, 0x1, P6 ;  /* 0x0000000211077211 */ /* 0x001fe400030f0eff */
[----:B------:R-:W-:Y:S02]  /*cf90*/  LEA R14, P6, R3, R0, 0x1 ;  /* 0x00000000030e7211 */ /* 0x000fe400078c08ff */
[----:B----4-:R-:W-:Y:S01]  /*cfa0*/  ISETP.LT.AND P4, PT, R4, UR5, !P0 ;  /* 0x0000000504007c0c */ /* 0x010fe2000c781270 */
[----:B------:R-:W0:Y:S01]  /*cfb0*/  LDCU UR5, c[0x0][0x39c] ;  /* 0x00007380ff0577ac */ /* 0x000e220008000800 */
[----:B-1----:R-:W-:Y:S02]  /*cfc0*/  PRMT R13, R63, 0x7632, R13 ;  /* 0x000076323f0d7816 */ /* 0x002fe4000000000d */
[----:B------:R-:W-:Y:S01]  /*cfd0*/  LEA.HI.X.SX32 R15, R3, R2, 0x1, P6 ;  /* 0x00000002030f7211 */ /* 0x000fe200030f0eff */
[C---:B------:R-:W-:Y:S01]  /*cfe0*/  IMAD R3, R5.reuse, 0x2, R3 ;  /* 0x0000000205037824 */ /* 0x040fe200078e0203 */
[----:B------:R-:W-:Y:S01]  /*cff0*/  LOP3.LUT R4, R220, 0x118, RZ, 0xfc, !PT ;  /* 0x00000118dc047812 */ /* 0x000fe200078efcff */
[----:B------:R1:W-:Y:S02]  /*d000*/  @P5 STG.E.U16 desc[UR20][R6.64], R13 ;  /* 0x0000000d06005986 */ /* 0x0003e4000c101514 */
[----:B------:R-:W-:Y:S01]  /*d010*/  IMAD R17, R5, 0x2, R3 ;  /* 0x0000000205117824 */ /* 0x000fe200078e0203 */
[----:B--2---:R-:W-:Y:S01]  /*d020*/  ISETP.LT.AND P5, PT, R4, UR4, !P0 ;  /* 0x0000000404007c0c */ /* 0x004fe2000c7a1270 */
[----:B------:R-:W-:Y:S01]  /*d030*/  @P1 STG.E.U16 desc[UR20][R14.64], R92 ;  /* 0x0000005c0e001986 */ /* 0x000fe2000c101514 */
[----:B------:R-:W-:Y:S01]  /*d040*/  LEA R12, P1, R3, R0, 0x1 ;  /* 0x00000000030c7211 */ /* 0x000fe200078208ff */
[----:B------:R-:W2:Y:S01]  /*d050*/  LDCU UR4, c[0x0][0x39c] ;  /* 0x00007380ff0477ac */ /* 0x000ea20008000800 */
[----:B------:R-:W-:-:S02]  /*d060*/  LOP3.LUT R4, R220, 0x11a, RZ, 0xfc, !PT ;  /* 0x0000011adc047812 */ /* 0x000fc400078efcff */
[----:B-1----:R-:W-:Y:S02]  /*d070*/  LEA.HI.X.SX32 R13, R3, R2, 0x1, P1 ;  /* 0x00000002030d7211 */ /* 0x002fe400008f0eff */
[----:B------:R-:W-:Y:S02]  /*d080*/  PRMT R7, R92, 0x7632, R7 ;  /* 0x000076325c077816 */ /* 0x000fe40000000007 */
[----:B------:R-:W-:Y:S02]  /*d090*/  LEA R6, P6, R17, R0, 0x1 ;  /* 0x0000000011067211 */ /* 0x000fe400078c08ff */
[----:B------:R-:W-:Y:S01]  /*d0a0*/  LOP3.LUT R3, R220, 0x11c, RZ, 0xfc, !PT ;  /* 0x0000011cdc037812 */ /* 0x000fe200078efcff */
[----:B------:R1:W-:Y:S01]  /*d0b0*/  @P2 STG.E.U16 desc[UR20][R12.64], R7 ;  /* 0x000000070c002986 */ /* 0x0003e2000c101514 */
[----:B0-----:R-:W-:Y:S01]  /*d0c0*/  ISETP.LT.AND P1, PT, R4, UR5, !P0 ;  /* 0x0000000504007c0c */ /* 0x001fe2000c721270 */
[----:B------:R-:W0:Y:S01]  /*d0d0*/  LDCU UR5, c[0x0][0x39c] ;  /* 0x00007380ff0577ac */ /* 0x000e220008000800 */
[----:B---3--:R-:W-:-:S02]  /*d0e0*/  ISETP.LT.AND P2, PT, R3, UR6, !P0 ;  /* 0x0000000603007c0c */ /* 0x008fc4000c741270 */
[----:B------:R-:W-:Y:S01]  /*d0f0*/  LOP3.LUT R4, R220, 0x11e, RZ, 0xfc, !PT ;  /* 0x0000011edc047812 */ /* 0x000fe200078efcff */
[----:B------:R-:W3:Y:S01]  /*d100*/  LDCU UR6, c[0x0][0x39c] ;  /* 0x00007380ff0677ac */ /* 0x000ee20008000800 */
        /* <DEDUP_REMOVED lines=15> */
[----:B0-----:R-:W-:Y:S01]  /*d200*/  ISETP.LT.AND P4, PT, R4, UR5, !P0 ;  /* 0x0000000504007c0c */ /* 0x001fe2000c781270 */
[----:B------:R-:W0:Y:S01]  /*d210*/  LDCU UR5, c[0x0][0x39c] ;  /* 0x00007380ff0577ac */ /* 0x000e220008000800 */
        /* <DEDUP_REMOVED lines=12> */
[----:B---3--:R-:W-:Y:S01]  /*d2e0*/  ISETP.LT.AND P1, PT, R3, UR6, !P0 ;  /* 0x0000000603007c0c */ /* 0x008fe2000c721270 */
[----:B------:R-:W-:Y:S01]  /*d2f0*/  IMAD R3, R5, 0x2, R17 ;  /* 0x0000000205037824 */ /* 0x000fe200078e0211 */
[----:B------:R-:W-:Y:S01]  /*d300*/  LEA R12, P6, R17, R0, 0x1 ;  /* 0x00000000110c7211 */ /* 0x000fe200078c08ff */
[----:B------:R3:W-:Y:S01]  /*d310*/  @P2 STG.E.U16 desc[UR20][R14.64], R95 ;  /* 0x0000005f0e002986 */ /* 0x0007e2000c101514 */
[----:B------:R-:W4:Y:S01]  /*d320*/  LDCU UR6, c[0x0][0x39c] ;  /* 0x00007380ff0677ac */ /* 0x000f220008000800 */
[----:B------:R-:W-:-:S02]  /*d330*/  LOP3.LUT R4, R220, 0x126, RZ, 0xfc, !PT ;  /* 0x00000126dc047812 */ /* 0x000fc400078efcff */
[----:B-1----:R-:W-:Y:S02]  /*d340*/  LEA.HI.X.SX32 R13, R17, R2, 0x1, P6 ;  /* 0x00000002110d7211 */ /* 0x002fe400030f0eff */
[C---:B------:R-:W-:Y:S02]  /*d350*/  LEA R6, P6, R3.reuse, R0, 0x1 ;  /* 0x0000000003067211 */ /* 0x040fe400078c08ff */
[----:B0-----:R-:W-:Y:S01]  /*d360*/  ISETP.LT.AND P2, PT, R4, UR5, !P0 ;  /* 0x0000000504007c0c */ /* 0x001fe2000c741270 */
[----:B------:R-:W0:Y:S01]  /*d370*/  LDCU UR5, c[0x0][0x39c] ;  /* 0x00007380ff0577ac */ /* 0x000e220008000800 */
[----:B------:R-:W-:Y:S01]  /*d380*/  LEA.HI.X.SX32 R7, R3, R2, 0x1, P6 ;  /* 0x0000000203077211 */ /* 0x000fe200030f0eff */
[----:B------:R-:W-:Y:S01]  /*d390*/  IMAD R3, R5, 0x2, R3 ;  /* 0x0000000205037824 */ /* 0x000fe200078e0203 */
[----:B---3--:R-:W-:Y:S02]  /*d3a0*/  PRMT R15, R95, 0x7632, R15 ;  /* 0x000076325f0f7816 */ /* 0x008fe4000000000f */
[----:B------:R-:W-:Y:S01]  /*d3b0*/  LOP3.LUT R4, R220, 0x128, RZ, 0xfc, !PT ;  /* 0x00000128dc047812 */ /* 0x000fe200078efcff */
[----:B------:R-:W-:-:S02]  /*d3c0*/  IMAD R17, R5, 0x2, R3 ;  /* 0x0000000205117824 */ /* 0x000fc400078e0203 */
[----:B------:R1:W-:Y:S01]  /*d3d0*/  @P3 STG.E.U16 desc[UR20][R12.64], R15 ;  /* 0x0000000f0c003986 */ /* 0x0003e2000c101514 */
[----:B--2---:R-:W-:Y:S01]  /*d3e0*/  ISETP.LT.AND P3, PT, R4, UR4, !P0 ;  /* 0x0000000404007c0c */ /* 0x004fe2000c761270 */
[----:B------:R-:W2:Y:S01]  /*d3f0*/  LDCU UR4, c[0x0][0x39c] ;  /* 0x00007380ff0477ac */ /* 0x000ea20008000800 */
[----:B------:R-:W-:Y:S01]  /*d400*/  LOP3.LUT R4, R220, 0x12a, RZ, 0xfc, !PT ;  /* 0x0000012adc047812 */ /* 0x000fe200078efcff */
[----:B------:R3:W-:Y:S01]  /*d410*/  @P4 STG.E.U16 desc[UR20][R6.64], R104 ;  /* 0x0000006806004986 */ /* 0x0007e2000c101514 */
[-C--:B------:R-:W-:Y:S02]  /*d420*/  LEA R14, P4, R3, R0.reuse, 0x1 ;  /* 0x00000000030e7211 */ /* 0x080fe400078808ff */
[----:B-1----:R-:W-:Y:S02]  /*d430*/  LEA R12, P6, R17, R0, 0x1 ;  /* 0x00000000110c7211 */ /* 0x002fe400078c08ff */
[----:B------:R-:W-:Y:S02]  /*d440*/  LEA.HI.X.SX32 R15, R3, R2, 0x1, P4 ;  /* 0x00000002030f7211 */ /* 0x000fe400020f0eff */
[----:B---3--:R-:W-:-:S02]  /*d450*/  PRMT R7, R104, 0x7632, R7 ;  /* 0x0000763268077816 */ /* 0x008fc40000000007 */
[----:B------:R-:W-:Y:S01]  /*d460*/  LEA.HI.X.SX32 R13, R17, R2, 0x1, P6 ;  /* 0x00000002110d7211 */ /* 0x000fe200030f0eff */
[----:B------:R-:W-:Y:S01]  /*d470*/  IMAD R17, R5, 0x2, R17 ;  /* 0x0000000205117824 */ /* 0x000fe200078e0211 */
[----:B------:R-:W-:Y:S01]  /*d480*/  LOP3.LUT R3, R220, 0x12c, RZ, 0xfc, !PT ;  /* 0x0000012cdc037812 */ /* 0x000fe200078efcff */
[----:B------:R1:W-:Y:S01]  /*d490*/  @P5 STG.E.U16 desc[UR20][R14.64], R7 ;  /* 0x000000070e005986 */ /* 0x0003e2000c101514 */
[----:B0-----:R-:W-:Y:S01]  /*d4a0*/  ISETP.LT.AND P4, PT, R4, UR5, !P0 ;  /* 0x0000000504007c0c */ /* 0x001fe2000c781270 */
[----:B------:R-:W0:Y:S01]  /*d4b0*/  LDCU UR5, c[0x0][0x39c] ;  /* 0x00007380ff0577ac */ /* 0x000e220008000800 */
[----:B----4-:R-:W-:Y:S01]  /*d4c0*/  ISETP.LT.AND P5, PT, R3, UR6, !P0 ;  /* 0x0000000603007c0c */ /* 0x010fe2000c7a1270 */
[----:B------:R-:W-:Y:S01]  /*d4d0*/  IMAD R3, R5, 0x2, R17 ;  /* 0x0000000205037824 */ /* 0x000fe200078e0211 */
[----:B------:R-:W-:Y:S01]  /*d4e0*/  LEA R6, P6, R17, R0, 0x1 ;  /* 0x0000000011067211 */ /* 0x000fe200078c08ff */
[----:B------:R3:W-:Y:S01]  /*d4f0*/  @P1 STG.E.U16 desc[UR20][R12.64], R105 ;  /* 0x000000690c001986 */ /* 0x0007e2000c101514 */
[----:B------:R-:W4:Y:S01]  /*d500*/  LDCU UR6, c[0x0][0x39c] ;  /* 0x00007380ff0677ac */ /* 0x000f220008000800 */
[----:B------:R-:W-:-:S02]  /*d510*/  LOP3.LUT R4, R220, 0x12e, RZ, 0xfc, !PT ;  /* 0x0000012edc047812 */ /* 0x000fc400078efcff */
[----:B-1----:R-:W-:Y:S02]  /*d520*/  LEA.HI.X.SX32 R7, R17, R2, 0x1, P6 ;  /* 0x0000000211077211 */ /* 0x002fe400030f0eff */
[----:B------:R-:W-:Y:S02]  /*d530*/  LEA R14, P6, R3, R0, 0x1 ;  /* 0x00000000030e7211 */ /* 0x000fe400078c08ff */
[----:B--2---:R-:W-:Y:S01]  /*d540*/  ISETP.LT.AND P1, PT, R4, UR4, !P0 ;  /* 0x0000000404007c0c */ /* 0x004fe2000c721270 */
[----:B------:R-:W1:Y:S01]  /*d550*/  LDCU UR4, c[0x0][0x39c] ;  /* 0x00007380ff0477ac */ /* 0x000e620008000800 */
[----:B---3--:R-:W-:Y:S02]  /*d560*/  PRMT R13, R105, 0x7632, R13 ;  /* 0x00007632690d7816 */ /* 0x008fe4000000000d */
[----:B------:R-:W-:Y:S01]  /*d570*/  LEA.HI.X.SX32 R15, R3, R2, 0x1, P6 ;  /* 0x00000002030f7211 */ /* 0x000fe200030f0eff */
[C---:B------:R-:W-:Y:S01]  /*d580*/  IMAD R3, R5.reuse, 0x2, R3 ;  /* 0x0000000205037824 */ /* 0x040fe200078e0203 */
[----:B------:R-:W-:Y:S01]  /*d590*/  LOP3.LUT R4, R220, 0x130, RZ, 0xfc, !PT ;  /* 0x00000130dc047812 */ /* 0x000fe200078efcff */
[----:B------:R2:W-:Y:S02]  /*d5a0*/  @P2 STG.E.U16 desc[UR20][R6.64], R13 ;  /* 0x0000000d06002986 */ /* 0x0005e4000c101514 */
[----:B------:R-:W-:Y:S01]  /*d5b0*/  IMAD R17, R5, 0x2, R3 ;  /* 0x0000000205117824 */ /* 0x000fe200078e0203 */
[----:B0-----:R-:W-:Y:S01]  /*d5c0*/  ISETP.LT.AND P2, PT, R4, UR5, !P0 ;  /* 0x0000000504007c0c */ /* 0x001fe2000c741270 */
[----:B------:R-:W-:Y:S01]  /*d5d0*/  @P3 STG.E.U16 desc[UR20][R14.64], R106 ;  /* 0x0000006a0e003986 */ /* 0x000fe2000c101514 */
[----:B------:R-:W-:Y:S01]  /*d5e0*/  LEA R12, P3, R3, R0, 0x1 ;  /* 0x00000000030c7211 */ /* 0x000fe200078608ff */
[----:B------:R-:W0:Y:S01]  /*d5f0*/  LDCU UR5, c[0x0][0x39c] ;  /* 0x00007380ff0577ac */ /* 0x000e220008000800 */
[----:B------:R-:W-:-:S02]  /*d600*/  LOP3.LUT R4, R220, 0x132, RZ, 0xfc, !PT ;  /* 0x00000132dc047812 */ /* 0x000fc400078efcff */
[----:B--2---:R-:W-:Y:S02]  /*d610*/  LEA.HI.X.SX32 R13, R3, R2, 0x1, P3 ;  /* 0x00000002030d7211 */ /* 0x004fe400018f0eff */
[----:B------:R-:W-:Y:S02]  /*d620*/  PRMT R7, R106, 0x7632, R7 ;  /* 0x000076326a077816 */ /* 0x000fe40000000007 */
[----:B------:R-:W-:Y:S02]  /*d630*/  LEA R6, P6, R17, R0, 0x1 ;  /* 0x0000000011067211 */ /* 0x000fe400078c08ff */
[----:B------:R-:W-:Y:S01]  /*d640*/  LOP3.LUT R3, R220, 0x134, RZ, 0xfc, !PT ;  /* 0x00000134dc037812 */ /* 0x000fe200078efcff */
[----:B------:R2:W-:Y:S01]  /*d650*/  @P4 STG.E.U16 desc[UR20][R12.64], R7 ;  /* 0x000000070c004986 */ /* 0x0005e2000c101514 */
[----:B-1----:R-:W-:Y:S01]  /*d660*/  ISETP.LT.AND P3, PT, R4, UR4, !P0 ;  /* 0x0000000404007c0c */ /* 0x002fe2000c761270 */
[----:B------:R-:W1:Y:S01]  /*d670*/  LDCU UR4, c[0x0][0x39c] ;  /* 0x00007380ff0477ac */ /* 0x000e620008000800 */
[----:B----4-:R-:W-:-:S02]  /*d680*/  ISETP.LT.AND P4, PT, R3, UR6, !P0 ;  /* 0x0000000603007c0c */ /* 0x010fc4000c781270 */
[----:B------:R-:W-:Y:S01]  /*d690*/  LOP3.LUT R4, R220, 0x136, RZ, 0xfc, !PT ;  /* 0x00000136dc047812 */ /* 0x000fe200078efcff */
[----:B------:R-:W3:Y:S01]  /*d6a0*/  LDCU UR6, c[0x0][0x39c] ;  /* 0x00007380ff0677ac */ /* 0x000ee20008000800 */
[----:B--2---:R-:W-:Y:S01]  /*d6b0*/  LEA.HI.X.SX32 R7, R17, R2, 0x1, P6 ;  /* 0x0000000211077211 */ /* 0x004fe200030f0eff */
        /* <DEDUP_REMOVED lines=11> */
[----:B--2---:R-:W-:-:S03]  /*d770*/  PRMT R7, R107, 0x7632, R7 ;  /* 0x000076326b077816 */ /* 0x004fc60000000007 */
[----:B------:R-:W-:Y:S02]  /*d780*/  IMAD R17, R5, 0x2, R3 ;  /* 0x0000000205117824 */ /* 0x000fe400078e0203 */
[----:B------:R2:W-:Y:S01]  /*d790*/  @P1 STG.E.U16 desc[UR20][R14.64], R7 ;  /* 0x000000070e001986 */ /* 0x0005e2000c101514 */
[----:B-1----:R-:W-:Y:S01]  /*d7a0*/  ISETP.LT.AND P1, PT, R4, UR4, !P0 ;  /* 0x0000000404007c0c */ /* 0x002fe2000c721270 */
[----:B------:R-:W1:Y:S01]  /*d7b0*/  LDCU UR4, c[0x0][0x39c] ;  /* 0x00007380ff0477ac */ /* 0x000e620008000800 */
[----:B------:R-:W-:Y:S01]  /*d7c0*/  LOP3.LUT R4, R220, 0x13a, RZ, 0xfc, !PT ;  /* 0x0000013adc047812 */ /* 0x000fe200078efcff */
[----:B------:R4:W-:Y:S01]  /*d7d0*/  @P2 STG.E.U16 desc[UR20][R12.64], R112 ;  /* 0x000000700c002986 */ /* 0x0009e2000c101514 */
[-C--:B------:R-:W-:Y:S02]  /*d7e0*/  LEA R6, P2, R3, R0.reuse, 0x1 ;  /* 0x0000000003067211 */ /* 0x080fe400078408ff */
[----:B--2---:R-:W-:Y:S02]  /*d7f0*/  LEA R14, P6, R17, R0, 0x1 ;  /* 0x00000000110e7211 */ /* 0x004fe400078c08ff */
[----:B------:R-:W-:-:S02]  /*d800*/  LEA.HI.X.SX32 R7, R3, R2, 0x1, P2 ;  /* 0x0000000203077211 */ /* 0x000fc400010f0eff */
[----:B----4-:R-:W-:Y:S02]  /*d810*/  PRMT R13, R112, 0x7632, R13 ;  /* 0x00007632700d7816 */ /* 0x010fe4000000000d */
[----:B------:R-:W-:Y:S01]  /*d820*/  LEA.HI.X.SX32 R15, R17, R2, 0x1, P6 ;  /* 0x00000002110f7211 */ /* 0x000fe200030f0eff */
[----:B------:R-:W-:Y:S01]  /*d830*/  IMAD R17, R5, 0x2, R17 ;  /* 0x0000000205117824 */ /* 0x000fe200078e0211 */
[----:B------:R-:W-:Y:S01]  /*d840*/  LOP3.LUT R3, R220, 0x13c, RZ, 0xfc, !PT ;  /* 0x0000013cdc037812 */ /* 0x000fe200078efcff */
[----:B------:R2:W-:Y:S01]  /*d850*/  @P3 STG.E.U16 desc[UR20][R6.64], R13 ;  /* 0x0000000d06003986 */ /* 0x0005e2000c101514 */
[----:B0-----:R-:W-:Y:S01]  /*d860*/  ISETP.LT.AND P2, PT, R4, UR5, !P0 ;  /* 0x0000000504007c0c */ /* 0x001fe2000c741270 */
[----:B------:R-:W0:Y:S01]  /*d870*/  LDCU UR5, c[0x0][0x39c] ;  /* 0x00007380ff0577ac */ /* 0x000e220008000800 */
[----:B---3--:R-:W-:Y:S01]  /*d880*/  ISETP.LT.AND P3, PT, R3, UR6, !P0 ;  /* 0x0000000603007c0c */ /* 0x008fe2000c761270 */
[----:B------:R-:W-:Y:S01]  /*d890*/  IMAD R3, R5, 0x2, R17 ;  /* 0x0000000205037824 */ /* 0x000fe200078e0211 */
[----:B------:R-:W-:Y:S01]  /*d8a0*/  LEA R12, P6, R17, R0, 0x1 ;  /* 0x00000000110c7211 */ /* 0x000fe200078c08ff */
[----:B------:R3:W-:Y:S01]  /*d8b0*/  @P4 STG.E.U16 desc[UR20][R14.64], R113 ;  /* 0x000000710e004986 */ /* 0x0007e2000c101514 */
[----:B------:R-:W4:Y:S01]  /*d8c0*/  LDCU UR6, c[0x0][0x39c] ;  /* 0x00007380ff0677ac */ /* 0x000f220008000800 */
[----:B------:R-:W-:-:S02]  /*d8d0*/  LOP3.LUT R4, R220, 0x13e, RZ, 0xfc, !PT ;  /* 0x0000013edc047812 */ /* 0x000fc400078efcff */
[----:B--2---:R-:W-:Y:S02]  /*d8e0*/  LEA.HI.X.SX32 R13, R17, R2, 0x1, P6 ;  /* 0x00000002110d7211 */ /* 0x004fe400030f0eff */
[C---:B------:R-:W-:Y:S02]  /*d8f0*/  LEA R6, P6, R3.reuse, R0, 0x1 ;  /* 0x0000000003067211 */ /* 0x040fe400078c08ff */
[----:B-1----:R-:W-:Y:S01]  /*d900*/  ISETP.LT.AND P4, PT, R4, UR4, !P0 ;  /* 0x0000000404007c0c */ /* 0x002fe2000c781270 */
[----:B------:R-:W1:Y:S01]  /*d910*/  LDCU UR4, c[0x0][0x39c] ;  /* 0x00007380ff0477ac */ /* 0x000e620008000800 */
[----:B------:R-:W-:Y:S01]  /*d920*/  LEA.HI.X.SX32 R7, R3, R2, 0x1, P6 ;  /* 0x0000000203077211 */ /* 0x000fe200030f0eff */
[----:B------:R-:W-:Y:S01]  /*d930*/  IMAD R3, R5, 0x2, R3 ;  /* 0x0000000205037824 */ /* 0x000fe200078e0203 */
[----:B---3--:R-:W-:Y:S02]  /*d940*/  PRMT R15, R113, 0x7632, R15 ;  /* 0x00007632710f7816 */ /* 0x008fe4000000000f */
[----:B------:R-:W-:Y:S01]  /*d950*/  LOP3.LUT R4, R220, 0x140, RZ, 0xfc, !PT ;  /* 0x00000140dc047812 */ /* 0x000fe200078efcff */
[----:B------:R-:W-:-:S02]  /*d960*/  IMAD R17, R5, 0x2, R3 ;  /* 0x0000000205117824 */ /* 0x000fc400078e0203 */
[----:B------:R2:W-:Y:S01]  /*d970*/  @P5 STG.E.U16 desc[UR20][R12.64], R15 ;  /* 0x0000000f0c005986 */ /* 0x0005e2000c101514 */
[----:B0-----:R-:W-:Y:S01]  /*d980*/  ISETP.LT.AND P5, PT, R4, UR5, !P0 ;  /* 0x0000000504007c0c */ /* 0x001fe2000c7a1270 */
[----:B------:R-:W0:Y:S01]  /*d990*/  LDCU UR5, c[0x0][0x39c] ;  /* 0x00007380ff0577ac */ /* 0x000e220008000800 */
[----:B------:R-:W-:Y:S01]  /*d9a0*/  LOP3.LUT R4, R220, 0x142, RZ, 0xfc, !PT ;  /* 0x00000142dc047812 */ /* 0x000fe200078efcff */
[----:B------:R3:W-:Y:S01]  /*d9b0*/  @P1 STG.E.U16 desc[UR20][R6.64], R114 ;  /* 0x0000007206001986 */ /* 0x0007e2000c101514 */
[-C--:B------:R-:W-:Y:S02]  /*d9c0*/  LEA R14, P1, R3, R0.reuse, 0x1 ;  /* 0x00000000030e7211 */ /* 0x080fe400078208ff */
[----:B--2---:R-:W-:Y:S02]  /*d9d0*/  LEA R12, P6, R17, R0, 0x1 ;  /* 0x00000000110c7211 */ /* 0x004fe400078c08ff */
[----:B------:R-:W-:Y:S02]  /*d9e0*/  LEA.HI.X.SX32 R15, R3, R2, 0x1, P1 ;  /* 0x00000002030f7211 */ /* 0x000fe400008f0eff */
[----:B---3--:R-:W-:-:S02]  /*d9f0*/  PRMT R7, R114, 0x7632, R7 ;  /* 0x0000763272077816 */ /* 0x008fc40000000007 */
[----:B------:R-:W-:Y:S01]  /*da00*/  LEA.HI.X.SX32 R13, R17, R2, 0x1, P6 ;  /* 0x00000002110d7211 */ /* 0x000fe200030f0eff */
[----:B------:R-:W-:Y:S01]  /*da10*/  IMAD R17, R5, 0x2, R17 ;  /* 0x0000000205117824 */ /* 0x000fe200078e0211 */
[----:B------:R-:W-:Y:S01]  /*da20*/  LOP3.LUT R3, R220, 0x144, RZ, 0xfc, !PT ;  /* 0x00000144dc037812 */ /* 0x000fe200078efcff */
[----:B------:R2:W-:Y:S01]  /*da30*/  @P2 STG.E.U16 desc[UR20][R14.64], R7 ;  /* 0x000000070e002986 */ /* 0x0005e2000c101514 */
[----:B-1----:R-:W-:Y:S01]  /*da40*/  ISETP.LT.AND P1, PT, R4, UR4, !P0 ;  /* 0x0000000404007c0c */ /* 0x002fe2000c721270 */
[----:B------:R-:W1:Y:S01]  /*da50*/  LDCU UR4, c[0x0][0x39c] ;  /* 0x00007380ff0477ac */ /* 0x000e620008000800 */
[----:B----4-:R-:W-:Y:S01]  /*da60*/  ISETP.LT.AND P2, PT, R3, UR6, !P0 ;  /* 0x0000000603007c0c */ /* 0x010fe2000c741270 */
[----:B------:R-:W-:Y:S01]  /*da70*/  IMAD R3, R5, 0x2, R17 ;  /* 0x0000000205037824 */ /* 0x000fe200078e0211 */
[----:B------:R-:W-:Y:S01]  /*da80*/  LEA R6, P6, R17, R0, 0x1 ;  /* 0x0000000011067211 */ /* 0x000fe200078c08ff */
[----:B------:R3:W-:Y:S01]  /*da90*/  @P3 STG.E.U16 desc[UR20][R12.64], R115 ;  /* 0x000000730c003986 */ /* 0x0007e2000c101514 */
[----:B------:R-:W4:Y:S01]  /*daa0*/  LDCU UR6, c[0x0][0x39c] ;  /* 0x00007380ff0677ac */ /* 0x000f220008000800 */
[----:B------:R-:W-:-:S02]  /*dab0*/  LOP3.LUT R4, R220, 0x146, RZ, 0xfc, !PT ;  /* 0x00000146dc047812 */ /* 0x000fc400078efcff */
[----:B--2---:R-:W-:Y:S02]  /*dac0*/  LEA.HI.X.SX32 R7, R17, R2, 0x1, P6 ;  /* 0x0000000211077211 */ /* 0x004fe400030f0eff */
[----:B------:R-:W-:Y:S02]  /*dad0*/  LEA R14, P6, R3, R0, 0x1 ;  /* 0x00000000030e7211 */ /* 0x000fe400078c08ff */
[----:B0-----:R-:W-:Y:S01]  /*dae0*/  ISETP.LT.AND P3, PT, R4, UR5, !P0 ;  /* 0x0000000504007c0c */ /* 0x001fe2000c761270 */
[----:B------:R-:W0:Y:S01]  /*daf0*/  LDCU UR5, c[0x0][0x39c] ;  /* 0x00007380ff0577ac */ /* 0x000e220008000800 */
[----:B---3--:R-:W-:Y:S02]  /*db00*/  PRMT R13, R115, 0x7632, R13 ;  /* 0x00007632730d7816 */ /* 0x008fe4000000000d */
[----:B------:R-:W-:Y:S01]  /*db10*/  LEA.HI.X.SX32 R15, R3, R2, 0x1, P6 ;  /* 0x00000002030f7211 */ /* 0x000fe200030f0eff */
[C---:B------:R-:W-:Y:S01]  /*db20*/  IMAD R3, R5.reuse, 0x2, R3 ;  /* 0x0000000205037824 */ /* 0x040fe200078e0203 */
[----:B------:R-:W-:Y:S01]  /*db30*/  LOP3.LUT R4, R220, 0x148, RZ, 0xfc, !PT ;  /* 0x00000148dc047812 */ /* 0x000fe200078efcff */
[----:B------:R2:W-:Y:S02]  /*db40*/  @P4 STG.E.U16 desc[UR20][R6.64], R13 ;  /* 0x0000000d06004986 */ /* 0x0005e4000c101514 */
[----:B------:R-:W-:Y:S01]  /*db50*/  IMAD R17, R5, 0x2, R3 ;  /* 0x0000000205117824 */ /* 0x000fe200078e0203 */
[----:B-1----:R-:W-:Y:S01]  /*db60*/  ISETP.LT.AND P4, PT, R4, UR4, !P0 ;  /* 0x0000000404007c0c */ /* 0x002fe2000c781270 */
[----:B------:R-:W-:Y:S01]  /*db70*/  @P5 STG.E.U16 desc[UR20][R14.64], R152 ;  /* 0x000000980e005986 */ /* 0x000fe2000c101514 */
[----:B------:R-:W-:Y:S01]  /*db80*/  LEA R12, P5, R3, R0, 0x1 ;  /* 0x00000000030c7211 */ /* 0x000fe200078a08ff */
[----:B------:R-:W1:Y:S01]  /*db90*/  LDCU UR4, c[0x0][0x39c] ;  /* 0x00007380ff0477ac */ /* 0x000e620008000800 */
[----:B------:R-:W-:-:S02]  /*dba0*/  LOP3.LUT R4, R220, 0x14a, RZ, 0xfc, !PT ;  /* 0x0000014adc047812 */ /* 0x000fc400078efcff */
[----:B--2---:R-:W-:Y:S02]  /*dbb0*/  LEA.HI.X.SX32 R13, R3, R2, 0x1, P5 ;  /* 0x00000002030d7211 */ /* 0x004fe400028f0eff */
[----:B------:R-:W-:Y:S02]  /*dbc0*/  PRMT R7, R152, 0x7632, R7 ;  /* 0x0000763298077816 */ /* 0x000fe40000000007 */
[----:B------:R-:W-:Y:S02]  /*dbd0*/  LEA R6, P6, R17, R0, 0x1 ;  /* 0x0000000011067211 */ /* 0x000fe400078c08ff */
[----:B------:R-:W-:Y:S01]  /*dbe0*/  LOP3.LUT R3, R220, 0x14c, RZ, 0xfc, !PT ;  /* 0x0000014cdc037812 */ /* 0x000fe200078efcff */
[----:B------:R2:W-:Y:S01]  /*dbf0*/  @P1 STG.E.U16 desc[UR20][R12.64], R7 ;  /* 0x000000070c001986 */ /* 0x0005e2000c101514 */
[----:B0-----:R-:W-:Y:S01]  /*dc00*/  ISETP.LT.AND P5, PT, R4, UR5, !P0 ;  /* 0x0000000504007c0c */ /* 0x001fe2000c7a1270 */
[----:B------:R-:W0:Y:S01]  /*dc10*/  LDCU UR5, c[0x0][0x39c] ;  /* 0x00007380ff0577ac */ /* 0x000e220008000800 */
        /* <DEDUP_REMOVED lines=8> */
[----:B-1----:R-:W-:Y:S01]  /*dca0*/  ISETP.LT.AND P2, PT, R4, UR4, !P0 ;  /* 0x0000000404007c0c */ /* 0x002fe2000c741270 */
[----:B------:R-:W1:Y:S01]  /*dcb0*/  LDCU UR4, c[0x0][0x39c] ;  /* 0x00007380ff0477ac */ /* 0x000e620008000800 */
        /* <DEDUP_REMOVED lines=8> */
[----:B0-----:R-:W-:Y:S01]  /*dd40*/  ISETP.LT.AND P3, PT, R4, UR5, !P0 ;  /* 0x0000000504007c0c */ /* 0x001fe2000c761270 */
[----:B------:R-:W0:Y:S01]  /*dd50*/  LDCU UR5, c[0x0][0x39c] ;  /* 0x00007380ff0577ac */ /* 0x000e220008000800 */
        /* <DEDUP_REMOVED lines=10> */
[----:B-1----:R-:W-:Y:S01]  /*de00*/  ISETP.LT.AND P4, PT, R4, UR4, !P0 ;  /* 0x0000000404007c0c */ /* 0x002fe2000c781270 */
[----:B------:R-:W1:Y:S01]  /*de10*/  LDCU UR4, c[0x0][0x39c] ;  /* 0x00007380ff0477ac */ /* 0x000e620008000800 */
        /* <DEDUP_REMOVED lines=16> */
[----:B-1----:R-:W-:Y:S01]  /*df20*/  ISETP.LT.AND P2, PT, R4, UR4, !P0 ;  /* 0x0000000404007c0c */ /* 0x002fe2000c741270 */
[----:B------:R-:W1:Y:S01]  /*df30*/  LDCU UR4, c[0x0][0x39c] ;  /* 0x00007380ff0477ac */ /* 0x000e620008000800 */
        /* <DEDUP_REMOVED lines=20> */
[----:B-1----:R-:W-:Y:S01]  /*e080*/  ISETP.LT.AND P5, PT, R4, UR4, !P0 ;  /* 0x0000000404007c0c */ /* 0x002fe2000c7a1270 */
        /* <DEDUP_REMOVED lines=173> */
[C---:B------:R-:W-:Y:S01]  /*eb60*/  LEA R6, P6, R17.reuse, R0, 0x1 ;  /* 0x0000000011067211 */ /* 0x040fe200078c08ff */
[----:B------:R3:W-:Y:S01]  /*eb70*/  @P4 STG.E.U16 desc[UR20][R12.64], R125 ;  /* 0x0000007d0c004986 */ /* 0x0007e2000c101514 */
[----:B------:R-:W-:Y:S01]  /*eb80*/  LOP3.LUT R4, R220, 0x18e, RZ, 0xfc, !PT ;  /* 0x0000018edc047812 */ /* 0x000fe200078efcff */
[----:B------:R-:W4:Y:S03]  /*eb90*/  LDCU UR6, c[0x0][0x39c] ;  /* 0x00007380ff0677ac */ /* 0x000f260008000800 */
[----:B-1----:R-:W-:Y:S01]  /*eba0*/  ISETP.LT.AND P4, PT, R4, UR4, !P0 ;  /* 0x0000000404007c0c */ /* 0x002fe2000c781270 */
[----:B------:R-:W1:Y:S01]  /*ebb0*/  LDCU UR4, c[0x0][0x39c] ;  /* 0x00007380ff0477ac */ /* 0x000e620008000800 */
[----:B--2---:R-:W-:-:S02]  /*ebc0*/  LEA.HI.X.SX32 R7, R17, R2, 0x1, P6 ;  /* 0x0000000211077211 */ /* 0x004fc400030f0eff */
[----:B------:R-:W-:Y:S02]  /*ebd0*/  LEA R14, P6, R3, R0, 0x1 ;  /* 0x00000000030e7211 */ /* 0x000fe400078c08ff */
[----:B------:R-:W-:Y:S02]  /*ebe0*/  LOP3.LUT R4, R220, 0x190, RZ, 0xfc, !PT ;  /* 0x00000190dc047812 */ /* 0x000fe400078efcff */
[----:B---3--:R-:W-:Y:S02]  /*ebf0*/  PRMT R13, R125, 0x7632, R13 ;  /* 0x000076327d0d7816 */ /* 0x008fe4000000000d */
[----:B------:R-:W-:Y:S01]  /*ec00*/  LEA.HI.X.SX32 R15, R3, R2, 0x1, P6 ;  /* 0x00000002030f7211 */ /* 0x000fe200030f0eff */
[C---:B------:R-:W-:Y:S02]  /*ec10*/  IMAD R3, R5.reuse, 0x2, R3 ;  /* 0x0000000205037824 */ /* 0x040fe400078e0203 */
[----:B------:R2:W-:Y:S01]  /*ec20*/  @P5 STG.E.U16 desc[UR20][R6.64], R13 ;  /* 0x0000000d06005986 */ /* 0x0005e2000c101514 */
[----:B0-----:R-:W-:Y:S01]  /*ec30*/  ISETP.LT.AND P5, PT, R4, UR5, !P0 ;  /* 0x0000000504007c0c */ /* 0x001fe2000c7a1270 */
[----:B------:R-:W-:Y:S01]  /*ec40*/  IMAD R17, R5, 0x2, R3 ;  /* 0x0000000205117824 */ /* 0x000fe200078e0203 */
[----:B------:R-:W0:Y:S01]  /*ec50*/  LDCU UR5, c[0x0][0x39c] ;  /* 0x00007380ff0577ac */ /* 0x000e220008000800 */
[----:B------:R-:W-:Y:S01]  /*ec60*/  @P1 STG.E.U16 desc[UR20][R14.64], R126 ;  /* 0x0000007e0e001986 */ /* 0x000fe2000c101514 */
[----:B------:R-:W-:-:S02]  /*ec70*/  LEA R12, P1, R3, R0, 0x1 ;  /* 0x00000000030c7211 */ /* 0x000fc400078208ff */
[----:B------:R-:W-:Y:S02]  /*ec80*/  LOP3.LUT R4, R220, 0x192, RZ, 0xfc, !PT ;  /* 0x00000192dc047812 */ /* 0x000fe400078efcff */
        /* <DEDUP_REMOVED lines=48> */
[C---:B------:R-:W-:Y:S02]  /*ef90*/  LEA R6, P6, R3.reuse, R0, 0x1 ;  /* 0x0000000003067211 */ /* 0x040fe400078c08ff */
[----:B------:R-:W-:Y:S02]  /*efa0*/  LOP3.LUT R4, R220, 0x1a0, RZ, 0xfc, !PT ;  /* 0x000001a0dc047812 */ /* 0x000fe400078efcff */
[----:B------:R-:W-:Y:S01]  /*efb0*/  LEA.HI.X.SX32 R7, R3, R2, 0x1, P6 ;  /* 0x0000000203077211 */ /* 0x000fe200030f0eff */
[----:B------:R-:W-:Y:S01]  /*efc0*/  IMAD R3, R5, 0x2, R3 ;  /* 0x0000000205037824 */ /* 0x000fe200078e0203 */
[----:B---3--:R-:W-:-:S03]  /*efd0*/  PRMT R15, R129, 0x7632, R15 ;  /* 0x00007632810f7816 */ /* 0x008fc6000000000f */
        /* <DEDUP_REMOVED lines=9> */
[----:B---3--:R-:W-:Y:S02]  /*f070*/  PRMT R7, R130, 0x7632, R7 ;  /* 0x0000763282077816 */ /* 0x008fe40000000007 */
        /* <DEDUP_REMOVED lines=8> */
[C---:B------:R-:W-:Y:S01]  /*f100*/  LEA R6, P6, R17.reuse, R0, 0x1 ;  /* 0x0000000011067211 */ /* 0x040fe200078c08ff */
[----:B------:R3:W-:Y:S01]  /*f110*/  @P1 STG.E.U16 desc[UR20][R12.64], R131 ;  /* 0x000000830c001986 */ /* 0x0007e2000c101514 */
[----:B------:R-:W-:Y:S01]  /*f120*/  LOP3.LUT R4, R220, 0x1a6, RZ, 0xfc, !PT ;  /* 0x000001a6dc047812 */ /* 0x000fe200078efcff */
[----:B------:R-:W4:Y:S03]  /*f130*/  LDCU UR6, c[0x0][0x39c] ;  /* 0x00007380ff0677ac */ /* 0x000f260008000800 */
[----:B0-----:R-:W-:Y:S01]  /*f140*/  ISETP.LT.AND P1, PT, R4, UR5, !P0 ;  /* 0x0000000504007c0c */ /* 0x001fe2000c721270 */
[----:B------:R-:W0:Y:S01]  /*f150*/  LDCU UR5, c[0x0][0x39c] ;  /* 0x00007380ff0577ac */ /* 0x000e220008000800 */
[----:B--2---:R-:W-:-:S02]  /*f160*/  LEA.HI.X.SX32 R7, R17, R2, 0x1, P6 ;  /* 0x0000000211077211 */ /* 0x004fc400030f0eff */
[----:B------:R-:W-:Y:S02]  /*f170*/  LEA R14, P6, R3, R0, 0x1 ;  /* 0x00000000030e7211 */ /* 0x000fe400078c08ff */
[----:B------:R-:W-:Y:S02]  /*f180*/  LOP3.LUT R4, R220, 0x1a8, RZ, 0xfc, !PT ;  /* 0x000001a8dc047812 */ /* 0x000fe400078efcff */
[----:B---3--:R-:W-:Y:S02]  /*f190*/  PRMT R13, R131, 0x7632, R13 ;  /* 0x00007632830d7816 */ /* 0x008fe4000000000d */
[----:B------:R-:W-:Y:S01]  /*f1a0*/  LEA.HI.X.SX32 R15, R3, R2, 0x1, P6 ;  /* 0x00000002030f7211 */ /* 0x000fe200030f0eff */
[C---:B------:R-:W-:Y:S02]  /*f1b0*/  IMAD R3, R5.reuse, 0x2, R3 ;  /* 0x0000000205037824 */ /* 0x040fe400078e0203 */
[----:B------:R2:W-:Y:S01]  /*f1c0*/  @P2 STG.E.U16 desc[UR20][R6.64], R13 ;  /* 0x0000000d06002986 */ /* 0x0005e2000c101514 */
[----:B-1----:R-:W-:Y:S01]  /*f1d0*/  ISETP.LT.AND P2, PT, R4, UR4, !P0 ;  /* 0x0000000404007c0c */ /* 0x002fe2000c741270 */
[----:B------:R-:W-:Y:S01]  /*f1e0*/  IMAD R17, R5, 0x2, R3 ;  /* 0x0000000205117824 */ /* 0x000fe200078e0203 */
[----:B------:R-:W1:Y:S01]  /*f1f0*/  LDCU UR4, c[0x0][0x39c] ;  /* 0x00007380ff0477ac */ /* 0x000e620008000800 */
        /* <DEDUP_REMOVED lines=158> */
[----:B-1----:R-:W-:Y:S01]  /*fbe0*/  ISETP.LT.AND P3, PT, R4, UR4, !P0 ;  /* 0x0000000404007c0c */ /* 0x002fe2000c761270 */
[----:B------:R-:W1:Y:S01]  /*fbf0*/  LDCU UR4, c[0x0][0x39c] ;  /* 0x00007380ff0477ac */ /* 0x000e620008000800 */
[C---:B------:R-:W-:Y:S01]  /*fc00*/  LOP3.LUT R3, R220.reuse, 0x1d4, RZ, 0xfc, !PT ;  /* 0x000001d4dc037812 */ /* 0x040fe200078efcff */
[----:B------:R2:W-:Y:S01]  /*fc10*/  @P4 STG.E.U16 desc[UR20][R14.64], R7 ;  /* 0x000000070e004986 */ /* 0x0005e2000c101514 */
[----:B------:R-:W-:Y:S02]  /*fc20*/  LEA R6, P6, R17, R0, 0x1 ;  /* 0x0000000011067211 */ /* 0x000fe400078c08ff */
[----:B----4-:R-:W-:Y:S01]  /*fc30*/  ISETP.LT.AND P4, PT, R3, UR6, !P0 ;  /* 0x0000000603007c0c */ /* 0x010fe2000c781270 */
[----:B------:R-:W-:Y:S01]  /*fc40*/  IMAD R3, R5, 0x2, R17 ;  /* 0x0000000205037824 */ /* 0x000fe200078e0211 */
[----:B------:R-:W-:Y:S01]  /*fc50*/  LOP3.LUT R4, R220, 0x1d6, RZ, 0xfc, !PT ;  /* 0x000001d6dc047812 */ /* 0x000fe200078efcff */
[----:B------:R3:W-:Y:S01]  /*fc60*/  @P5 STG.E.U16 desc[UR20][R12.64], R79 ;  /* 0x0000004f0c005986 */ /* 0x0007e2000c101514 */
[----:B------:R-:W4:Y:S02]  /*fc70*/  LDCU UR6, c[0x0][0x39c] ;  /* 0x00007380ff0677ac */ /* 0x000f240008000800 */
        /* <DEDUP_REMOVED lines=10> */
[----:B------:R-:W1:Y:S01]  /*fd20*/  LDCU UR4, c[0x0][0x39c] ;  /* 0x00007380ff0477ac */ /* 0x000e620008000800 */
[----:B------:R-:W-:Y:S01]  /*fd30*/  IMAD R17, R5, 0x2, R3 ;  /* 0x0000000205117824 */ /* 0x000fe200078e0203 */
        /* <DEDUP_REMOVED lines=10> */
[----:B------:R-:W-:-:S02]  /*fde0*/  LOP3.LUT R4, R220, 0x1de, RZ, 0xfc, !PT ;  /* 0x000001dedc047812 */ /* 0x000fc400078efcff */
[----:B----4-:R-:W-:Y:S01]  /*fdf0*/  ISETP.LT.AND P3, PT, R3, UR6, !P0 ;  /* 0x0000000603007c0c */ /* 0x010fe2000c761270 */
        /* <DEDUP_REMOVED lines=23> */
[----:B-1----:R-:W-:Y:S01]  /*ff70*/  ISETP.LT.AND P1, PT, R4, UR4, !P0 ;  /* 0x0000000404007c0c */ /* 0x002fe2000c721270 */
[----:B------:R-:W1:Y:S01]  /*ff80*/  LDCU UR4, c[0x0][0x39c] ;  /* 0x00007380ff0477ac */ /* 0x000e620008000800 */
[----:B----4-:R-:W-:Y:S02]  /*ff90*/  PRMT R13, R82, 0x7632, R13 ;  /* 0x00007632520d7816 */ /* 0x010fe4000000000d */
[----:B------:R-:W-:Y:S01]  /*ffa0*/  LEA.HI.X.SX32 R15, R17, R2, 0x1, P6 ;  /* 0x00000002110f7211 */ /* 0x000fe200030f0eff */
[----:B------:R-:W-:Y:S01]  /*ffb0*/  IMAD R17, R5, 0x2, R17 ;  /* 0x0000000205117824 */ /* 0x000fe200078e0211 */
[C---:B------:R-:W-:Y:S01]  /*ffc0*/  LOP3.LUT R3, R220.reuse, 0x1e4, RZ, 0xfc, !PT ;  /* 0x000001e4dc037812 */ /* 0x040fe200078efcff */
[----:B------:R2:W-:Y:S01]  /*ffd0*/  @P2 STG.E.U16 desc[UR20][R6.64], R13 ;  /* 0x0000000d06002986 */ /* 0x0005e2000c101514 */
[----:B------:R-:W-:Y:S02]  /*ffe0*/  LOP3.LUT R4, R220, 0x1e6, RZ, 0xfc, !PT ;  /* 0x000001e6dc047812 */ /* 0x000fe400078efcff */
[----:B---3--:R-:W-:Y:S01]  /*fff0*/  ISETP.LT.AND P2, PT, R3, UR6, !P0 ;  /* 0x0000000603007c0c */ /* 0x008fe2000c741270 */
[----:B------:R-:W-:Y:S01]  /*10000*/  IMAD R3, R5, 0x2, R17 ;  /* 0x0000000205037824 */ /* 0x000fe200078e0211 */
[----:B------:R-:W-:Y:S01]  /*10010*/  LEA R12, P6, R17, R0, 0x1 ;  /* 0x00000000110c7211 */ /* 0x000fe200078c08ff */
[----:B------:R3:W-:Y:S01]  /*10020*/  @P3 STG.E.U16 desc[UR20][R14.64], R83 ;  /* 0x000000530e003986 */ /* 0x0007e2000c101514 */
[----:B0-----:R-:W-:Y:S01]  /*10030*/  ISETP.LT.AND P3, PT, R4, UR5, !P0 ;  /* 0x0000000504007c0c */ /* 0x001fe2000c761270 */
[----:B------:R-:W0:Y:S01]  /*10040*/  LDCU UR6, c[0x0][0x39c] ;  /* 0x00007380ff0677ac */ /* 0x000e220008000800 */
[----:B------:R-:W-:-:S02]  /*10050*/  LOP3.LUT R4, R220, 0x1e8, RZ, 0xfc, !PT ;  /* 0x000001e8dc047812 */ /* 0x000fc400078efcff */
[----:B--2---:R-:W-:Y:S01]  /*10060*/  LEA.HI.X.SX32 R13, R17, R2, 0x1, P6 ;  /* 0x00000002110d7211 */ /* 0x004fe200030f0eff */
[----:B------:R-:W2:Y:S01]  /*10070*/  LDCU UR5, c[0x0][0x39c] ;  /* 0x00007380ff0577ac */ /* 0x000ea20008000800 */
[----:B------:R-:W-:Y:S02]  /*10080*/  LEA R6, P6, R3, R0, 0x1 ;  /* 0x0000000003067211 */ /* 0x000fe400078c08ff */
[----:B---3--:R-:W-:Y:S02]  /*10090*/  PRMT R15, R83, 0x7632, R15 ;  /* 0x00007632530f7816 */ /* 0x008fe4000000000f */
[----:B------:R-:W-:Y:S01]  /*100a0*/  LEA.HI.X.SX32 R7, R3, R2, 0x1, P6 ;  /* 0x0000000203077211 */ /* 0x000fe200030f0eff */
[C---:B------:R-:W-:Y:S02]  /*100b0*/  IMAD R3, R5.reuse, 0x2, R3 ;  /* 0x0000000205037824 */ /* 0x040fe400078e0203 */
[----:B------:R3:W-:Y:S01]  /*100c0*/  @P4 STG.E.U16 desc[UR20][R12.64], R15 ;  /* 0x0000000f0c004986 */ /* 0x0007e2000c101514 */
[----:B-1----:R-:W-:Y:S01]  /*100d0*/  ISETP.LT.AND P4, PT, R4, UR4, !P0 ;  /* 0x0000000404007c0c */ /* 0x002fe2000c781270 */
[----:B------:R-:W1:Y:S01]  /*100e0*/  LDCU UR4, c[0x0][0x39c] ;  /* 0x00007380ff0477ac */ /* 0x000e620008000800 */
[----:B------:R-:W-:Y:S01]  /*100f0*/  IMAD R17, R5, 0x2, R3 ;  /* 0x0000000205117824 */ /* 0x000fe200078e0203 */
[----:B------:R4:W-:Y:S01]  /*10100*/  @P5 STG.E.U16 desc[UR20][R6.64], R8 ;  /* 0x0000000806005986 */ /* 0x0009e2000c101514 */
[----:B------:R-:W-:-:S02]  /*10110*/  LEA R14, P5, R3, R0, 0x1 ;  /* 0x00000000030e7211 */ /* 0x000fc400078a08ff */
[----:B------:R-:W-:Y:S02]  /*10120*/  LOP3.LUT R4, R220, 0x1ea, RZ, 0xfc, !PT ;  /* 0x000001eadc047812 */ /* 0x000fe400078efcff */
[----:B---3--:R-:W-:Y:S02]  /*10130*/  LEA.HI.X.SX32 R15, R3, R2, 0x1, P5 ;  /* 0x00000002030f7211 */ /* 0x008fe400028f0eff */
[C---:B------:R-:W-:Y:S02]  /*10140*/  LEA R12, P6, R17.reuse, R0, 0x1 ;  /* 0x00000000110c7211 */ /* 0x040fe400078c08ff */
[----:B----4-:R-:W-:Y:S02]  /*10150*/  PRMT R7, R8, 0x7632, R7 ;  /* 0x0000763208077816 */ /* 0x010fe40000000007 */
[C---:B------:R-:W-:Y:S02]  /*10160*/  LOP3.LUT R3, R220.reuse, 0x1ec, RZ, 0xfc, !PT ;  /* 0x000001ecdc037812 */ /* 0x040fe400078efcff */
[----:B------:R-:W-:Y:S01]  /*10170*/  LEA.HI.X.SX32 R13, R17, R2, 0x1, P6 ;  /* 0x00000002110d7211 */ /* 0x000fe200030f0eff */
[----:B------:R3:W-:Y:S01]  /*10180*/  @P1 STG.E.U16 desc[UR20][R14.64], R7 ;  /* 0x000000070e001986 */ /* 0x0007e2000c101514 */
[----:B0-----:R-:W-:Y:S01]  /*10190*/  ISETP.LT.AND P1, PT, R3, UR6, !P0 ;  /* 0x0000000603007c0c */ /* 0x001fe2000c721270 */
[----:B------:R-:W-:Y:S01]  /*101a0*/  IMAD R17, R5, 0x2, R17 ;  /* 0x0000000205117824 */ /* 0x000fe200078e0211 */
[----:B------:R-:W-:Y:S01]  /*101b0*/  LOP3.LUT R3, R220, 0x1ee, RZ, 0xfc, !PT ;  /* 0x000001eedc037812 */ /* 0x000fe200078efcff */
[----:B------:R0:W-:Y:S01]  /*101c0*/  @P2 STG.E.U16 desc[UR20][R12.64], R9 ;  /* 0x000000090c002986 */ /* 0x0001e2000c101514 */
[----:B--2---:R-:W-:Y:S01]  /*101d0*/  ISETP.LT.AND P5, PT, R4, UR5, !P0 ;  /* 0x0000000504007c0c */ /* 0x004fe2000c7a1270 */
[----:B------:R-:W2:Y:S01]  /*101e0*/  LDCU UR5, c[0x0][0x39c] ;  /* 0x00007380ff0577ac */ /* 0x000ea20008000800 */
[----:B-1----:R-:W-:Y:S01]  /*101f0*/  ISETP.LT.AND P2, PT, R3, UR4, !P0 ;  /* 0x0000000403007c0c */ /* 0x002fe2000c741270 */
[----:B------:R-:W-:Y:S01]  /*10200*/  IMAD R3, R5, 0x2, R17 ;  /* 0x0000000205037824 */ /* 0x000fe200078e0211 */
[----:B------:R-:W-:Y:S01]  /*10210*/  LEA R6, P6, R17, R0, 0x1 ;  /* 0x0000000011067211 */ /* 0x000fe200078c08ff */
[----:B------:R-:W1:Y:S01]  /*10220*/  LDCU UR6, c[0x0][0x39c] ;  /* 0x00007380ff0677ac */ /* 0x000e620008000800 */
[----:B------:R-:W-:-:S02]  /*10230*/  LOP3.LUT R4, R220, 0x1f0, RZ, 0xfc, !PT ;  /* 0x000001f0dc047812 */ /* 0x000fc400078efcff */
[----:B---3--:R-:W-:Y:S01]  /*10240*/  LEA.HI.X.SX32 R7, R17, R2, 0x1, P6 ;  /* 0x0000000211077211 */ /* 0x008fe200030f0eff */
[----:B------:R-:W3:Y:S01]  /*10250*/  LDCU UR4, c[0x0][0x39c] ;  /* 0x00007380ff0477ac */ /* 0x000ee20008000800 */
[----:B------:R-:W-:-:S03]  /*10260*/  LEA R14, P6, R3, R0, 0x1 ;  /* 0x00000000030e7211 */ /* 0x000fc600078c08ff */
[----:B------:R4:W-:Y:S01]  /*10270*/  @P3 STG.E.U16 desc[UR20][R6.64], R16 ;  /* 0x0000001006003986 */ /* 0x0009e2000c101514 */
[----:B------:R-:W-:Y:S01]  /*10280*/  LEA.HI.X.SX32 R15, R3, R2, 0x1, P6 ;  /* 0x00000002030f7211 */ /* 0x000fe200030f0eff */
[----:B------:R-:W-:-:S04]  /*10290*/  IMAD R3, R5, 0x2, R3 ;  /* 0x0000000205037824 */ /* 0x000fc800078e0203 */
[----:B------:R-:W-:Y:S01]  /*102a0*/  @P4 STG.E.U16 desc[UR20][R14.64], R10 ;  /* 0x0000000a0e004986 */ /* 0x000fe2000c101514 */
[----:B------:R-:W-:Y:S01]  /*102b0*/  LEA R8, P4, R3, R0, 0x1 ;  /* 0x0000000003087211 */ /* 0x000fe200078808ff */
[----:B0-----:R-:W-:Y:S01]  /*102c0*/  IMAD R13, R5, 0x2, R3 ;  /* 0x00000002050d7824 */ /* 0x001fe200078e0203 */
[----:B--2---:R-:W-:Y:S01]  /*102d0*/  ISETP.LT.AND P3, PT, R4, UR5, !P0 ;  /* 0x0000000504007c0c */ /* 0x004fe2000c761270 */
[----:B------:R-:W0:Y:S01]  /*102e0*/  LDCU UR5, c[0x0][0x39c] ;  /* 0x00007380ff0577ac */ /* 0x000e220008000800 */
[----:B------:R-:W-:Y:S02]  /*102f0*/  LEA.HI.X.SX32 R9, R3, R2, 0x1, P4 ;  /* 0x0000000203097211 */ /* 0x000fe400020f0eff */
[----:B----4-:R-:W-:Y:S02]  /*10300*/  PRMT R7, R10, 0x7632, R7 ;  /* 0x000076320a077816 */ /* 0x010fe40000000007 */
[----:B------:R-:W-:Y:S02]  /*10310*/  LEA R6, P6, R13, R0, 0x1 ;  /* 0x000000000d067211 */ /* 0x000fe400078c08ff */
[C---:B------:R-:W-:Y:S01]  /*10320*/  LOP3.LUT R3, R220.reuse, 0x1f4, RZ, 0xfc, !PT ;  /* 0x000001f4dc037812 */ /* 0x040fe200078efcff */
[----:B------:R2:W-:Y:S01]  /*10330*/  @P5 STG.E.U16 desc[UR20][R8.64], R7 ;  /* 0x0000000708005986 */ /* 0x0005e2000c101514 */
[----:B------:R-:W-:-:S02]  /*10340*/  LOP3.LUT R4, R220, 0x1f2, RZ, 0xfc, !PT ;  /* 0x000001f2dc047812 */ /* 0x000fc400078efcff */
[----:B-1----:R-:W-:Y:S01]  /*10350*/  ISETP.LT.AND P5, PT, R3, UR6, !P0 ;  /* 0x0000000603007c0c */ /* 0x002fe2000c7a1270 */
[----:B------:R-:W1:Y:S01]  /*10360*/  LDCU UR6, c[0x0][0x39c] ;  /* 0x00007380ff0677ac */ /* 0x000e620008000800 */
[----:B---3--:R-:W-:Y:S02]  /*10370*/  ISETP.LT.AND P4, PT, R4, UR4, !P0 ;  /* 0x0000000404007c0c */ /* 0x008fe4000c781270 */
[C---:B------:R-:W-:Y:S01]  /*10380*/  LOP3.LUT R4, R220.reuse, 0x1f6, RZ, 0xfc, !PT ;  /* 0x000001f6dc047812 */ /* 0x040fe200078efcff */
[----:B------:R-:W3:Y:S01]  /*10390*/  LDCU UR4, c[0x0][0x39c] ;  /* 0x00007380ff0477ac */ /* 0x000ee20008000800 */
[----:B------:R-:W-:Y:S02]  /*103a0*/  LOP3.LUT R16, R220, 0x1fe, RZ, 0xfc, !PT ;  /* 0x000001fedc107812 */ /* 0x000fe400078efcff */
[----:B--2---:R-:W-:Y:S01]  /*103b0*/  LEA.HI.X.SX32 R7, R13, R2, 0x1, P6 ;  /* 0x000000020d077211 */ /* 0x004fe200030f0eff */
[----:B------:R-:W-:-:S04]  /*103c0*/  IMAD R13, R5, 0x2, R13 ;  /* 0x00000002050d7824 */ /* 0x000fc800078e020d */
[----:B------:R-:W-:Y:S01]  /*103d0*/  IMAD R3, R5, 0x2, R13 ;  /* 0x0000000205037824 */ /* 0x000fe200078e020d */
[----:B------:R-:W-:Y:S01]  /*103e0*/  LEA R12, P6, R13, R0, 0x1 ;  /* 0x000000000d0c7211 */ /* 0x000fe200078c08ff */
[----:B------:R2:W-:Y:S01]  /*103f0*/  @P1 STG.E.U16 desc[UR20][R6.64], R11 ;  /* 0x0000000b06001986 */ /* 0x0005e2000c101514 */
[----:B0-----:R-:W-:Y:S01]  /*10400*/  ISETP.LT.AND P1, PT, R4, UR5, !P0 ;  /* 0x0000000504007c0c */ /* 0x001fe2000c721270 */
[----:B------:R-:W-:Y:S01]  /*10410*/  IMAD R15, R5, 0x2, R3 ;  /* 0x00000002050f7824 */ /* 0x000fe200078e0203 */
[----:B------:R-:W-:Y:S01]  /*10420*/  LEA.HI.X.SX32 R13, R13, R2, 0x1, P6 ;  /* 0x000000020d0d7211 */ /* 0x000fe200030f0eff */
[----:B------:R-:W0:Y:S01]  /*10430*/  LDCU UR5, c[0x0][0x39c] ;  /* 0x00007380ff0577ac */ /* 0x000e220008000800 */
[C---:B------:R-:W-:Y:S02]  /*10440*/  LEA R8, P6, R3.reuse, R0, 0x1 ;  /* 0x0000000003087211 */ /* 0x040fe400078c08ff */
[----:B------:R-:W-:Y:S02]  /*10450*/  LOP3.LUT R4, R220, 0x1f8, RZ, 0xfc, !PT ;  /* 0x000001f8dc047812 */ /* 0x000fe400078efcff */
[----:B------:R-:W-:Y:S01]  /*10460*/  LEA.HI.X.SX32 R9, R3, R2, 0x1, P6 ;  /* 0x0000000203097211 */ /* 0x000fe200030f0eff */
[----:B------:R-:W-:Y:S01]  /*10470*/  IMAD R3, R5, 0x2, R15 ;  /* 0x0000000205037824 */ /* 0x000fe200078e020f */
[----:B--2---:R-:W-:-:S03]  /*10480*/  PRMT R7, R11, 0x7632, R7 ;  /* 0x000076320b077816 */ /* 0x004fc60000000007 */
[----:B------:R-:W-:Y:S02]  /*10490*/  IMAD R11, R5, 0x2, R3 ;  /* 0x00000002050b7824 */ /* 0x000fe400078e0203 */
[----:B------:R2:W-:Y:S01]  /*104a0*/  @P2 STG.E.U16 desc[UR20][R12.64], R7 ;  /* 0x000000070c002986 */ /* 0x0005e2000c101514 */
[----:B---3--:R-:W-:Y:S01]  /*104b0*/  ISETP.LT.AND P2, PT, R4, UR4, !P0 ;  /* 0x0000000404007c0c */ /* 0x008fe2000c741270 */
[----:B------:R-:W3:Y:S01]  /*104c0*/  LDCU UR4, c[0x0][0x39c] ;  /* 0x00007380ff0477ac */ /* 0x000ee20008000800 */
[C---:B------:R-:W-:Y:S01]  /*104d0*/  LOP3.LUT R4, R220.reuse, 0x1fa, RZ, 0xfc, !PT ;  /* 0x000001fadc047812 */ /* 0x040fe200078efcff */
[----:B-----5:R4:W-:Y:S01]  /*104e0*/  @P3 STG.E.U16 desc[UR20][R8.64], R20 ;  /* 0x0000001408003986 */ /* 0x0209e2000c101514 */
[C---:B------:R-:W-:Y:S02]  /*104f0*/  LEA R6, P3, R15.reuse, R0, 0x1 ;  /* 0x000000000f067211 */ /* 0x040fe400078608ff */
[----:B------:R-:W-:Y:S02]  /*10500*/  LOP3.LUT R220, R220, 0x1fc, RZ, 0xfc, !PT ;  /* 0x000001fcdcdc7812 */ /* 0x000fe400078efcff */
[----:B--2---:R-:W-:Y:S01]  /*10510*/  LEA.HI.X.SX32 R7, R15, R2, 0x1, P3 ;  /* 0x000000020f077211 */ /* 0x004fe200018f0eff */
[----:B------:R-:W-:Y:S01]  /*10520*/  IMAD R15, R5, 0x2, R11 ;  /* 0x00000002050f7824 */ /* 0x000fe200078e020b */
[----:B0-----:R-:W-:-:S02]  /*10530*/  ISETP.LT.AND P3, PT, R4, UR5, !P0 ;  /* 0x0000000504007c0c */ /* 0x001fc4000c761270 */
[----:B----4-:R-:W-:Y:S01]  /*10540*/  PRMT R9, R20, 0x7632, R9 ;  /* 0x0000763214097816 */ /* 0x010fe20000000009 */
[----:B------:R-:W-:Y:S01]  /*10550*/  IMAD R13, R5, 0x2, R15 ;  /* 0x00000002050d7824 */ /* 0x000fe200078e020f */
[----:B------:R-:W-:-:S03]  /*10560*/  LEA R4, P6, R11, R0, 0x1 ;  /* 0x000000000b047211 */ /* 0x000fc600078c08ff */
[----:B------:R0:W-:Y:S01]  /*10570*/  @P4 STG.E.U16 desc[UR20][R6.64], R9 ;  /* 0x0000000906004986 */ /* 0x0001e2000c101514 */
[----:B------:R-:W-:Y:S01]  /*10580*/  LEA R8, P4, R3, R0, 0x1 ;  /* 0x0000000003087211 */ /* 0x000fe200078808ff */
[----:B------:R-:W-:-:S03]  /*10590*/  IMAD R17, R5, 0x2, R13 ;  /* 0x0000000205117824 */ /* 0x000fc600078e020d */
[----:B0-----:R-:W-:Y:S01]  /*105a0*/  LEA.HI.X.SX32 R9, R3, R2, 0x1, P4 ;  /* 0x0000000203097211 */ /* 0x001fe200020f0eff */
[----:B------:R-:W-:Y:S01]  /*105b0*/  IMAD R3, R5, 0x2, R17 ;  /* 0x0000000205037824 */ /* 0x000fe200078e0211 */
[----:B------:R-:W-:Y:S02]  /*105c0*/  LEA R10, P4, R15, R0, 0x1 ;  /* 0x000000000f0a7211 */ /* 0x000fe400078808ff */
[-C--:B------:R-:W-:Y:S01]  /*105d0*/  LEA.HI.X.SX32 R5, R11, R2.reuse, 0x1, P6 ;  /* 0x000000020b057211 */ /* 0x080fe200030f0eff */
[----:B------:R0:W-:Y:S01]  /*105e0*/  @P5 STG.E.U16 desc[UR20][R8.64], R21 ;  /* 0x0000001508005986 */ /* 0x0001e2000c101514 */
[----:B------:R-:W-:Y:S02]  /*105f0*/  LEA.HI.X.SX32 R11, R15, R2, 0x1, P4 ;  /* 0x000000020f0b7211 */ /* 0x000fe400020f0eff */
[-C--:B------:R-:W-:Y:S02]  /*10600*/  LEA R14, P4, R3, R0.reuse, 0x1 ;  /* 0x00000000030e7211 */ /* 0x080fe400078808ff */
[----:B------:R-:W-:-:S02]  /*10610*/  LEA R12, P6, R13, R0, 0x1 ;  /* 0x000000000d0c7211 */ /* 0x000fc400078c08ff */
[-C--:B------:R-:W-:Y:S02]  /*10620*/  LEA.HI.X.SX32 R15, R3, R2.reuse, 0x1, P4 ;  /* 0x00000002030f7211 */ /* 0x080fe400020f0eff */
[----:B-1----:R-:W-:Y:S02]  /*10630*/  ISETP.LT.AND P4, PT, R16, UR6, !P0 ;  /* 0x0000000610007c0c */ /* 0x002fe4000c781270 */
[----:B---3--:R-:W-:Y:S02]  /*10640*/  ISETP.LT.AND P0, PT, R220, UR4, !P0 ;  /* 0x00000004dc007c0c */ /* 0x008fe4000c701270 */
[----:B------:R-:W-:Y:S02]  /*10650*/  LEA.HI.X.SX32 R13, R13, R2, 0x1, P6 ;  /* 0x000000020d0d7211 */ /* 0x000fe400030f0eff */
[----:B------:R-:W-:Y:S02]  /*10660*/  LEA R6, P6, R17, R0, 0x1 ;  /* 0x0000000011067211 */ /* 0x000fe400078c08ff */
[----:B------:R-:W-:-:S02]  /*10670*/  PRMT R0, R21, 0x7632, R0 ;  /* 0x0000763215007816 */ /* 0x000fc40000000000 */
[----:B------:R-:W-:Y:S02]  /*10680*/  LEA.HI.X.SX32 R7, R17, R2, 0x1, P6 ;  /* 0x0000000211077211 */ /* 0x000fe400030f0eff */
[----:B------:R-:W-:Y:S01]  /*10690*/  PRMT R2, R22, 0x7632, R2 ;  /* 0x0000763216027816 */ /* 0x000fe20000000002 */
[----:B------:R0:W-:Y:S01]  /*106a0*/  @P1 STG.E.U16 desc[UR20][R4.64], R0 ;  /* 0x0000000004001986 */ /* 0x0001e2000c101514 */
[----:B------:R-:W-:-:S03]  /*106b0*/  PRMT R3, R23, 0x7632, R3 ;  /* 0x0000763217037816 */ /* 0x000fc60000000003 */
[----:B------:R0:W-:Y:S04]  /*106c0*/  @P2 STG.E.U16 desc[UR20][R10.64], R22 ;  /* 0x000000160a002986 */ /* 0x0001e8000c101514 */
[----:B------:R0:W-:Y:S04]  /*106d0*/  @P3 STG.E.U16 desc[UR20][R12.64], R2 ;  /* 0x000000020c003986 */ /* 0x0001e8000c101514 */
[----:B------:R0:W-:Y:S04]  /*106e0*/  @P0 STG.E.U16 desc[UR20][R6.64], R23 ;  /* 0x0000001706000986 */ /* 0x0001e8000c101514 */
[----:B------:R0:W-:Y:S01]  /*106f0*/  @P4 STG.E.U16 desc[UR20][R14.64], R3 ;  /* 0x000000030e004986 */ /* 0x0001e2000c101514 */
[----:B------:R-:W-:Y:S06]  /*10700*/  BAR.SYNC.DEFER_BLOCKING 0x0 ;  /* 0x0000000000007b1d */ /* 0x000fec0000010000 */
[----:B------:R-:W-:Y:S05]  /*10710*/  BRA.U UP0, `(.L_x_13) ;  /* 0x0000000100a07547 */ /* 0x000fea000b800000 */
[----:B------:R-:W1:Y:S01]  /*10720*/  S2UR UR5, SR_CgaCtaId ;  /* 0x00000000000579c3 */ /* 0x000e620000008800 */
[----:B------:R-:W-:Y:S01]  /*10730*/  NOP ;  /* 0x0000000000007918 */ /* 0x000fe20000000000 */
[----:B------:R-:W-:Y:S01]  /*10740*/  UMOV UR4, 0x50 ;  /* 0x0000005000047882 */ /* 0x000fe20000000000 */
[----:B0-----:R-:W-:Y:S02]  /*10750*/  IMAD.U32 R0, RZ, RZ, UR8 ;  /* 0x00000008ff007e24 */ /* 0x001fe4000f8e00ff */
[----:B------:R-:W-:Y:S02]  /*10760*/  IMAD.MOV.U32 R3, RZ, RZ, 0xffff ;  /* 0x0000ffffff037424 */ /* 0x000fe400078e00ff */
[----:B------:R-:W-:Y:S01]  /*10770*/  IMAD.MOV.U32 R7, RZ, RZ, 0x1 ;  /* 0x00000001ff077424 */ /* 0x000fe200078e00ff */
[----:B------:R-:W-:-:S04]  /*10780*/  LOP3.LUT R0, R0, 0xffff, RZ, 0xc0, !PT ;  /* 0x0000ffff00007812 */ /* 0x000fc800078ec0ff */
[----:B------:R-:W-:-:S05]  /*10790*/  SHF.R.U32.HI R0, RZ, 0x5, R0 ;  /* 0x00000005ff007819 */ /* 0x000fca0000011600 */
[----:B------:R-:W-:Y:S01]  /*107a0*/  VIADD R2, R0, 0x10 ;  /* 0x0000001000027836 */ /* 0x000fe20000000000 */
[----:B------:R-:W-:Y:S01]  /*107b0*/  SHF.L.U32 R0, R3, R0, RZ ;  /* 0x0000000003007219 */ /* 0x000fe200000006ff */
[----:B-1----:R-:W-:-:S03]  /*107c0*/  ULEA UR6, UR5, UR4, 0x18 ;  /* 0x0000000405067291 */ /* 0x002fc6000f8ec0ff */
[----:B------:R-:W-:-:S04]  /*107d0*/  SHF.L.U32 R3, R7, R2, RZ ;  /* 0x0000000207037219 */ /* 0x000fc800000006ff */
[----:B------:R-:W-:Y:S02]  /*107e0*/  LOP3.LUT R0, R3, R0, RZ, 0xfc, !PT ;  /* 0x0000000003007212 */ /* 0x000fe400078efcff */
[----:B------:R-:W0:Y:S02]  /*107f0*/  LDS R5, [UR6] ;  /* 0x00000006ff057984 */ /* 0x000e240008000800 */
[C---:B------:R-:W-:Y:S02]  /*10800*/  LOP3.LUT R2, R0.reuse, 0xffff, RZ, 0xc0, !PT ;  /* 0x0000ffff00027812 */ /* 0x040fe400078ec0ff */
[----:B0-----:R-:W-:-:S04]  /*10810*/  LOP3.LUT R3, R0, 0xffff, R5, 0x80, !PT ;  /* 0x0000ffff00037812 */ /* 0x001fc800078e8005 */
[----:B------:R-:W-:-:S13]  /*10820*/  ISETP.NE.AND P0, PT, R3, R2, PT ;  /* 0x000000020300720c */ /* 0x000fda0003f05270 */
[----:B------:R-:W-:Y:S05]  /*10830*/  @P0 BRA `(.L_x_14) ;  /* 0x0000000000500947 */ /* 0x000fea0003800000 */
[----:B------:R-:W-:Y:S02]  /*10840*/  SHF.R.U32.HI R5, RZ, 0x10, R5 ;  /* 0x00000010ff057819 */ /* 0x000fe40000011605 */
[----:B------:R-:W-:-:S04]  /*10850*/  SHF.R.U32.HI R2, RZ, 0x10, R0 ;  /* 0x00000010ff027819 */ /* 0x000fc80000011600 */
[----:B------:R-:W-:-:S04]  /*10860*/  LOP3.LUT R5, R5, R2, RZ, 0xc0, !PT ;  /* 0x0000000205057212 */ /* 0x000fc800078ec0ff */
[----:B------:R-:W-:-:S13]  /*10870*/  ISETP.NE.AND P0, PT, R5, R2, PT ;  /* 0x000000020500720c */ /* 0x000fda0003f05270 */
[----:B------:R-:W-:Y:S05]  /*10880*/  @P0 BRA `(.L_x_15) ;  /* 0x0000000000300947 */ /* 0x000fea0003800000 */
[----:B------:R-:W-:Y:S01]  /*10890*/  R2UR UR4, R0 ;  /* 0x00000000000472ca */ /* 0x000fe200000e0000 */
[----:B------:R-:W-:Y:S01]  /*108a0*/  VOTEU.ANY UR5, UPT, PT ;  /* 0x0000000000057886 */ /* 0x000fe200038e0100 */
[----:B------:R-:W0:Y:S01]  /*108b0*/  S2R R0, SR_LANEID ;  /* 0x0000000000007919 */ /* 0x000e220000000000 */
[----:B------:R-:W-:-:S10]  /*108c0*/  UFLO.U32 UR5, UR5 ;  /* 0x00000005000572bd */ /* 0x000fd400080e0000 */
[----:B------:R-:W-:-:S06]  /*108d0*/  ULOP3.LUT UR4, URZ, UR4, URZ, 0x33, !UPT ;  /* 0x00000004ff047292 */ /* 0x000fcc000f8e33ff */
[----:B------:R-:W-:-:S04]  /*108e0*/  IMAD.U32 R2, RZ, RZ, UR4 ;  /* 0x00000004ff027e24 */ /* 0x000fc8000f8e00ff */
[----:B------:R-:W1:Y:S02]  /*108f0*/  REDUX UR7, R2 ;  /* 0x00000000020773c4 */ /* 0x000e640000000000 */
[----:B------:R2:W-:Y:S01]  /*10900*/  UTCATOMSWS.AND URZ, UR4 ;  /* 0x0000000400ff79e3 */ /* 0x0005e20008000000 */
[----:B0-----:R-:W-:Y:S01]  /*10910*/  ISETP.EQ.U32.AND P0, PT, R0, UR5, PT ;  /* 0x0000000500007c0c */ /* 0x001fe2000bf02070 */
[----:B-1----:R-:W-:-:S12]  /*10920*/  IMAD.U32 R0, RZ, RZ, UR7 ;  /* 0x00000007ff007e24 */ /* 0x002fd8000f8e00ff */
[----:B------:R2:W-:Y:S01]  /*10930*/  @P0 ATOMS.AND RZ, [UR6], R0 ;  /* 0x00000000ffff098c */ /* 0x0005e2000a800006 */
[----:B------:R-:W-:Y:S05]  /*10940*/  BRA `(.L_x_13) ;  /* 0x0000000000147947 */ /* 0x000fea0003800000 */
.L_x_15:
[----:B------:R-:W-:-:S07]  /*10950*/  MOV R2, 0x10970 ;  /* 0x0001097000027802 */ /* 0x000fce0000000f00 */
[----:B------:R-:W-:Y:S05]  /*10960*/  CALL.REL.NOINC `($__internal_0_$__cuda_sm10x_tcgen05_guardrail_trap_col_being_dealloced_not_returned_by_alloc) ;  /* 0x00000000002c7944 */ /* 0x000fea0003c00000 */
[----:B------:R-:W-:Y:S05]  /*10970*/  BRA `(.L_x_13) ;  /* 0x0000000000087947 */ /* 0x000fea0003800000 */
.L_x_14:
[----:B------:R-:W-:-:S07]  /*10980*/  MOV R2, 0x109a0 ;  /* 0x000109a000027802 */ /* 0x000fce0000000f00 */
[----:B------:R-:W-:Y:S05]  /*10990*/  CALL.REL.NOINC `($__internal_2_$__cuda_sm10x_tcgen05_guardrail_trap_unallocated_columns_being_dealloced) ;  /* 0x0000000000387944 */ /* 0x000fea0003c00000 */
.L_x_13:
[----:B------:R-:W-:Y:S01]  /*109a0*/  NOP ;  /* 0x0000000000007918 */ /* 0x000fe20000000000 */
[----:B--2---:R-:W-:Y:S05]  /*109b0*/  EXIT ;  /* 0x000000000000794d */ /* 0x004fea0003800000 */
.L_x_8:
[----:B------:R-:W0:Y:S02]  /*109c0*/  SYNCS.PHASECHK.TRANS64.TRYWAIT P2, [UR11], R176 ;  /* 0x000000b0ff0075a7 */ /* 0x000e24000804110b */
[----:B0-----:R-:W-:Y:S05]  /*109d0*/  @!P2 BRA `(.L_x_8) ;  /* 0xfffffffc00f8a947 */ /* 0x001fea000383ffff */
[----:B------:R-:W-:Y:S05]  /*109e0*/  BRA `(.L_x_16) ;  /* 0xffffff5c008c7947 */ /* 0x000fea000383ffff */
.L_x_12:
[----:B------:R-:W1:Y:S02]  /*109f0*/  SYNCS.PHASECHK.TRANS64.TRYWAIT P0, [UR11], R3 ;  /* 0x00000003ff0075a7 */ /* 0x000e64000800110b */
[----:B-1----:R-:W-:Y:S05]  /*10a00*/  @!P0 BRA `(.L_x_12) ;  /* 0xfffffffc00f88947 */ /* 0x002fea000383ffff */
[----:B------:R-:W-:Y:S05]  /*10a10*/  BRA `(.L_x_11) ;  /* 0xffffff74006c7947 */ /* 0x000fea000383ffff */
        .weak           $__internal_0_$__cuda_sm10x_tcgen05_guardrail_trap_col_being_dealloced_not_returned_by_alloc
        .type           $__internal_0_$__cuda_sm10x_tcgen05_guardrail_trap_col_being_dealloced_not_returned_by_alloc,@function
        .size           $__internal_0_$__cuda_sm10x_tcgen05_guardrail_trap_col_being_dealloced_not_returned_by_alloc,($__internal_1_$__cuda_sm10x_tcgen05_guardrail_trap_phase_invalid_during_alloc - $__internal_0_$__cuda_sm10x_tcgen05_guardrail_trap_col_being_dealloced_not_returned_by_alloc)
$__internal_0_$__cuda_sm10x_tcgen05_guardrail_trap_col_being_dealloced_not_returned_by_alloc:
[----:B------:R-:W-:Y:S05]  /*10a20*/  BPT.TRAP 0x1 ;  /* 0x000000040000795c */ /* 0x000fea0000300000 */
[----:B------:R-:W-:-:S04]  /*10a30*/  IMAD.MOV.U32 R3, RZ, RZ, 0x0 ;  /* 0x00000000ff037424 */ /* 0x000fc800078e00ff */
[----:B------:R-:W-:Y:S05]  /*10a40*/  RET.REL.NODEC R2 `(matmul_kernel) ;  /* 0xfffffef4026c7950 */ /* 0x000fea0003c3ffff */
        .weak           $__internal_1_$__cuda_sm10x_tcgen05_guardrail_trap_phase_invalid_during_alloc
        .type           $__internal_1_$__cuda_sm10x_tcgen05_guardrail_trap_phase_invalid_during_alloc,@function
        .size           $__internal_1_$__cuda_sm10x_tcgen05_guardrail_trap_phase_invalid_during_alloc,($__internal_2_$__cuda_sm10x_tcgen05_guardrail_trap_unallocated_columns_being_dealloced - $__internal_1_$__cuda_sm10x_tcgen05_guardrail_trap_phase_invalid_during_alloc)
$__internal_1_$__cuda_sm10x_tcgen05_guardrail_trap_phase_invalid_during_alloc:
[----:B------:R-:W-:Y:S05]  /*10a50*/  BPT.TRAP 0x1 ;  /* 0x000000040000795c */ /* 0x000fea0000300000 */
[----:B------:R-:W-:-:S04]  /*10a60*/  IMAD.MOV.U32 R5, RZ, RZ, 0x0 ;  /* 0x00000000ff057424 */ /* 0x000fc800078e00ff */
[----:B------:R-:W-:Y:S05]  /*10a70*/  RET.REL.NODEC R4 `(matmul_kernel) ;  /* 0xfffffef404607950 */ /* 0x000fea0003c3ffff */
        .weak           $__internal_2_$__cuda_sm10x_tcgen05_guardrail_trap_unallocated_columns_being_dealloced
        .type           $__internal_2_$__cuda_sm10x_tcgen05_guardrail_trap_unallocated_columns_being_dealloced,@function
        .size           $__internal_2_$__cuda_sm10x_tcgen05_guardrail_trap_unallocated_columns_being_dealloced,(.L_x_20 - $__internal_2_$__cuda_sm10x_tcgen05_guardrail_trap_unallocated_columns_being_dealloced)
$__internal_2_$__cuda_sm10x_tcgen05_guardrail_trap_unallocated_columns_being_dealloced:
[----:B------:R-:W-:Y:S05]  /*10a80*/  BPT.TRAP 0x1 ;  /* 0x000000040000795c */ /* 0x000fea0000300000 */
[----:B------:R-:W-:-:S04]  /*10a90*/  IMAD.MOV.U32 R3, RZ, RZ, 0x0 ;  /* 0x00000000ff037424 */ /* 0x000fc800078e00ff */
[----:B------:R-:W-:Y:S05]  /*10aa0*/  RET.REL.NODEC R2 `(matmul_kernel) ;  /* 0xfffffef402547950 */ /* 0x000fea0003c3ffff */
.L_x_17:
[----:B------:R-:W-:-:S00]  /*10ab0*/  BRA `(.L_x_17) ;  /* 0xfffffffc00fc7947 */ /* 0x000fc0000383ffff */
[----:B------:R-:W-:-:S00]  /*10ac0*/  NOP ;  /* 0x0000000000007918 */ /* 0x000fc00000000000 */
        /* <DEDUP_REMOVED lines=11> */
.L_x_20:


//--------------------- .nv.shared.matmul_kernel  --------------------------
	.section	.nv.shared.matmul_kernel,"aw",@nobits
	.sectionflags	@""
	.align	16
	.zero		1024


//--------------------- .nv.shared.reserved.0     --------------------------
	.section	.nv.shared.reserved.0,"aw",@nobits
	.align	8
	.weak		__nv_reservedSMEM_offset_0_alias
	.size		__nv_reservedSMEM_offset_0_alias, 0, 64
	.other		__nv_reservedSMEM_offset_0_alias,@"STO_CUDA_RESERVED_SHARED STV_DEFAULT"
__nv_reservedSMEM_offset_0_alias:
	.zero		0
.nv.shared.reserved.0:
	.zero		64
	.weak		__nv_reservedSMEM_allocation_phase
	.type		__nv_reservedSMEM_allocation_phase,@object
	.size		__nv_reservedSMEM_allocation_phase,(.L_0 - __nv_reservedSMEM_allocation_phase)
__nv_reservedSMEM_allocation_phase:
	.zero		1
.L_0:
	.zero		7
	.weak		__nv_reservedSMEM_devtool_atexit_pc
	.type		__nv_reservedSMEM_devtool_atexit_pc,@object
	.size		__nv_reservedSMEM_devtool_atexit_pc,(__nv_reservedSMEM_allocation_mask - __nv_reservedSMEM_devtool_atexit_pc)
__nv_reservedSMEM_devtool_atexit_pc:
	.zero		8
	.weak		__nv_reservedSMEM_allocation_mask
	.type		__nv_reservedSMEM_allocation_mask,@object
	.size		__nv_reservedSMEM_allocation_mask,(.L_2 - __nv_reservedSMEM_allocation_mask)
__nv_reservedSMEM_allocation_mask:
	.zero		4
.L_2:


//--------------------- .nv.constant0.matmul_kernel --------------------------
	.section	.nv.constant0.matmul_kernel,"a",@progbits
	.sectionflags	@""
	.align	4
.nv.constant0.matmul_kernel:
	.zero		976


//--------------------- SYMBOLS --------------------------

	.type		.nv.reservedSmem.offset0,@object
	.size		.nv.reservedSmem.offset0,0x4
	.type		.nv.reservedSmem.cap,@object
	.size		.nv.reservedSmem.cap,0x4
